	.target	sm_90a

	.elftype	@"ET_EXEC"


//--------------------- .note.nv.tkinfo           --------------------------
	.section	.note.nv.tkinfo,"",@"SHT_NOTE"
	.sectionflags	@"SHF_NOTE_NV_TKINFO"
	.tkinfo
        /*0018*/ 	.word	0x00000002
        /*0030*/ 	.string	""
        /*0030*/ 	.string	"ptxas"
        /*0030*/ 	.string	"Cuda compilation tools, release 13.0, V13.0.88"
        /*0030*/ 	.string	"Build cuda_13.0.r13.0/compiler.36424714_0"
        /*0030*/ 	.string	"-arch sm_90a -m 64 "



//--------------------- .note.nv.cuinfo           --------------------------
	.section	.note.nv.cuinfo,"",@"SHT_NOTE"
	.sectionflags	@"SHF_NOTE_NV_CUINFO"
        /*0018*/ 	.short	0x0002
        /*001a*/ 	.short	0x005a
        /*001c*/ 	.short	0x0082
	.zero		2


//--------------------- .nv.info                  --------------------------
	.section	.nv.info,"",@"SHT_CUDA_INFO"
	.align	4


	//----- nvinfo : EIATTR_REGCOUNT
	.align		4
        /*0000*/ 	.byte	0x04, 0x2f
        /*0002*/ 	.short	(.L_15 - .L_14)
	.align		4
.L_14:
        /*0004*/ 	.word	index@(_ZN7cutlass13device_kernelINS_4gemm6kernel13GemmUniversalIN4cute5tupleIJiiiiEEENS1_10collective13CollectiveMmaINS1_34MainloopSm90TmaGmmaWarpSpecializedILi5ENS5_IJNS4_1CILi1EEESB_SB_EEENS1_32KernelTmaWarpSpecializedPingpongEEENS5_IJNSA_ILi64EEESF_NSA_ILi32EEEEEEaNS5_IJlSB_lEEEaSI_NS4_8TiledMMAINS4_8MMA_AtomIJNS4_4SM904GMMA26MMA_64x64x32_S32S8S8_SS_TNEEEENS4_6LayoutISC_NS5_IJNSA_ILi0EEESQ_SQ_EEEEENS5_IJNS4_10UnderscoreEST_ST_EEEEENS4_13SM90_TMA_LOADENS4_14ComposedLayoutINS4_7SwizzleILi1ELi4ELi3EEENS4_18smem_ptr_flag_bitsILi8EEENSP_INS5_IJNSA_ILi8EEESG_EEENS5_IJSG_SB_EEEEEEEvNS4_8identityESW_S16_vS17_EENS_8epilogue10collective6detail29Sm90TmaWarpSpecializedAdapterINS1A_15DefaultEpilogueIaSI_SI_NS19_6thread17LinearCombinationIaLi1EiiLNS1E_9ScaleType4KindE0ELNS_15FloatRoundStyleE2EaEENS1_15EpilogueDefaultEEEEEvvEEEEvNT_6ParamsE)
        /*0008*/ 	.word	0x000000a8


	//----- nvinfo : EIATTR_FRAME_SIZE
	.align		4
.L_15:
        /*000c*/ 	.byte	0x04, 0x11
        /*000e*/ 	.short	(.L_17 - .L_16)
	.align		4
.L_16:
        /*0010*/ 	.word	index@(_ZN7cutlass13device_kernelINS_4gemm6kernel13GemmUniversalIN4cute5tupleIJiiiiEEENS1_10collective13CollectiveMmaINS1_34MainloopSm90TmaGmmaWarpSpecializedILi5ENS5_IJNS4_1CILi1EEESB_SB_EEENS1_32KernelTmaWarpSpecializedPingpongEEENS5_IJNSA_ILi64EEESF_NSA_ILi32EEEEEEaNS5_IJlSB_lEEEaSI_NS4_8TiledMMAINS4_8MMA_AtomIJNS4_4SM904GMMA26MMA_64x64x32_S32S8S8_SS_TNEEEENS4_6LayoutISC_NS5_IJNSA_ILi0EEESQ_SQ_EEEEENS5_IJNS4_10UnderscoreEST_ST_EEEEENS4_13SM90_TMA_LOADENS4_14ComposedLayoutINS4_7SwizzleILi1ELi4ELi3EEENS4_18smem_ptr_flag_bitsILi8EEENSP_INS5_IJNSA_ILi8EEESG_EEENS5_IJSG_SB_EEEEEEEvNS4_8identityESW_S16_vS17_EENS_8epilogue10collective6detail29Sm90TmaWarpSpecializedAdapterINS1A_15DefaultEpilogueIaSI_SI_NS19_6thread17LinearCombinationIaLi1EiiLNS1E_9ScaleType4KindE0ELNS_15FloatRoundStyleE2EaEENS1_15EpilogueDefaultEEEEEvvEEEEvNT_6ParamsE)
        /*0014*/ 	.word	0x00000008


	//----- nvinfo : EIATTR_MIN_STACK_SIZE
	.align		4
.L_17:
        /*0018*/ 	.byte	0x04, 0x12
        /*001a*/ 	.short	(.L_19 - .L_18)
	.align		4
.L_18:
        /*001c*/ 	.word	index@(_ZN7cutlass13device_kernelINS_4gemm6kernel13GemmUniversalIN4cute5tupleIJiiiiEEENS1_10collective13CollectiveMmaINS1_34MainloopSm90TmaGmmaWarpSpecializedILi5ENS5_IJNS4_1CILi1EEESB_SB_EEENS1_32KernelTmaWarpSpecializedPingpongEEENS5_IJNSA_ILi64EEESF_NSA_ILi32EEEEEEaNS5_IJlSB_lEEEaSI_NS4_8TiledMMAINS4_8MMA_AtomIJNS4_4SM904GMMA26MMA_64x64x32_S32S8S8_SS_TNEEEENS4_6LayoutISC_NS5_IJNSA_ILi0EEESQ_SQ_EEEEENS5_IJNS4_10UnderscoreEST_ST_EEEEENS4_13SM90_TMA_LOADENS4_14ComposedLayoutINS4_7SwizzleILi1ELi4ELi3EEENS4_18smem_ptr_flag_bitsILi8EEENSP_INS5_IJNSA_ILi8EEESG_EEENS5_IJSG_SB_EEEEEEEvNS4_8identityESW_S16_vS17_EENS_8epilogue10collective6detail29Sm90TmaWarpSpecializedAdapterINS1A_15DefaultEpilogueIaSI_SI_NS19_6thread17LinearCombinationIaLi1EiiLNS1E_9ScaleType4KindE0ELNS_15FloatRoundStyleE2EaEENS1_15EpilogueDefaultEEEEEvvEEEEvNT_6ParamsE)
        /*0020*/ 	.word	0x00000008
.L_19:


//--------------------- .nv.compat                --------------------------
	.section	.nv.compat,"",@"SHT_CUDA_COMPAT_INFO"
	.align	4
        /*0000*/ 	.byte	0x02, 0x09, 0x01, 0x00, 0x02, 0x02, 0x04, 0x00, 0x02, 0x05, 0x05, 0x00, 0x03, 0x07, 0x01, 0x01
        /*0010*/ 	.byte	0x02, 0x03, 0x01, 0x00, 0x02, 0x06, 0x01, 0x00, 0x04, 0x0b, 0x08, 0x00, 0x00, 0x00, 0x00, 0x00
        /*0020*/ 	.byte	0x00, 0x00, 0x00, 0x00


//--------------------- .nv.info._ZN7cutlass13device_kernelINS_4gemm6kernel13GemmUniversalIN4cute5tupleIJiiiiEEENS1_10collective13CollectiveMmaINS1_34MainloopSm90TmaGmmaWarpSpecializedILi5ENS5_IJNS4_1CILi1EEESB_SB_EEENS1_32KernelTmaWarpSpecializedPingpongEEENS5_IJNSA_ILi64EEESF_NSA_ILi32EEEEEEaNS5_IJlSB_lEEEaSI_NS4_8TiledMMAINS4_8MMA_AtomIJNS4_4SM904GMMA26MMA_64x64x32_S32S8S8_SS_TNEEEENS4_6LayoutISC_NS5_IJNSA_ILi0EEESQ_SQ_EEEEENS5_IJNS4_10UnderscoreEST_ST_EEEEENS4_13SM90_TMA_LOADENS4_14ComposedLayoutINS4_7SwizzleILi1ELi4ELi3EEENS4_18smem_ptr_flag_bitsILi8EEENSP_INS5_IJNSA_ILi8EEESG_EEENS5_IJSG_SB_EEEEEEEvNS4_8identityESW_S16_vS17_EENS_8epilogue10collective6detail29Sm90TmaWarpSpecializedAdapterINS1A_15DefaultEpilogueIaSI_SI_NS19_6thread17LinearCombinationIaLi1EiiLNS1E_9ScaleType4KindE0ELNS_15FloatRoundStyleE2EaEENS1_15EpilogueDefaultEEEEEvvEEEEvNT_6ParamsE --------------------------
	.section	.nv.info._ZN7cutlass13device_kernelINS_4gemm6kernel13GemmUniversalIN4cute5tupleIJiiiiEEENS1_10collective13CollectiveMmaINS1_34MainloopSm90TmaGmmaWarpSpecializedILi5ENS5_IJNS4_1CILi1EEESB_SB_EEENS1_32KernelTmaWarpSpecializedPingpongEEENS5_IJNSA_ILi64EEESF_NSA_ILi32EEEEEEaNS5_IJlSB_lEEEaSI_NS4_8TiledMMAINS4_8MMA_AtomIJNS4_4SM904GMMA26MMA_64x64x32_S32S8S8_SS_TNEEEENS4_6LayoutISC_NS5_IJNSA_ILi0EEESQ_SQ_EEEEENS5_IJNS4_10UnderscoreEST_ST_EEEEENS4_13SM90_TMA_LOADENS4_14ComposedLayoutINS4_7SwizzleILi1ELi4ELi3EEENS4_18smem_ptr_flag_bitsILi8EEENSP_INS5_IJNSA_ILi8EEESG_EEENS5_IJSG_SB_EEEEEEEvNS4_8identityESW_S16_vS17_EENS_8epilogue10collective6detail29Sm90TmaWarpSpecializedAdapterINS1A_15DefaultEpilogueIaSI_SI_NS19_6thread17LinearCombinationIaLi1EiiLNS1E_9ScaleType4KindE0ELNS_15FloatRoundStyleE2EaEENS1_15EpilogueDefaultEEEEEvvEEEEvNT_6ParamsE,"",@"SHT_CUDA_INFO"
	.sectionflags	@""
	.align	4


	//----- nvinfo : EIATTR_CUDA_API_VERSION
	.align		4
        /*0000*/ 	.byte	0x04, 0x37
        /*0002*/ 	.short	(.L_21 - .L_20)
.L_20:
        /*0004*/ 	.word	0x00000082


	//----- nvinfo : EIATTR_KPARAM_INFO
	.align		4
.L_21:
        /*0008*/ 	.byte	0x04, 0x17
        /*000a*/ 	.short	(.L_23 - .L_22)
.L_22:
        /*000c*/ 	.word	0x00000000
        /*0010*/ 	.short	0x0000
        /*0012*/ 	.short	0x0070
        /*0014*/ 	.byte	0x00, 0xf0, 0x01, 0x10


	//----- nvinfo : EIATTR_SPARSE_MMA_MASK
	.align		4
.L_23:
        /*0018*/ 	.byte	0x03, 0x50
        /*001a*/ 	.short	0x0000


	//----- nvinfo : EIATTR_MAXREG_COUNT
	.align		4
        /*001c*/ 	.byte	0x03, 0x1b
        /*001e*/ 	.short	0x00a8


	//----- nvinfo : EIATTR_NUM_BARRIERS
	.align		4
        /*0020*/ 	.byte	0x02, 0x4c
        /*0022*/ 	.byte	0x01
	.zero		1


	//----- nvinfo : EIATTR_EXTERNS
	.align		4
        /*0024*/ 	.byte	0x04, 0x0f
        /*0026*/ 	.short	(.L_25 - .L_24)


	//   ....[0]....
	.align		4
.L_24:
        /*0028*/ 	.word	index@(__assertfail)


	//----- nvinfo : EIATTR_ANNOTATIONS
	.align		4
.L_25:
        /*002c*/ 	.byte	0x04, 0x55
        /*002e*/ 	.short	(.L_27 - .L_26)


	//   ....[0]....
.L_26:
        /*0030*/ 	.word	0x00000001
        /*0034*/ 	.byte	0xf0, 0x0a, 0x00, 0x00, 0x01, 0x00, 0x00, 0x00, 0x10, 0x12, 0x00, 0x00, 0x01, 0x00, 0x00, 0x00
        /*0044*/ 	.byte	0x70, 0x3a, 0x00, 0x00, 0x01, 0x00, 0x00, 0x00, 0xf0, 0x45, 0x00, 0x00


	//----- nvinfo : EIATTR_MERCURY_ISA_VERSION
	.align		4
.L_27:
        /*0050*/ 	.byte	0x03, 0x5f
        /*0052*/ 	.short	0x0101


	//----- nvinfo : EIATTR_INT_WARP_WIDE_INSTR_OFFSETS
	.align		4
        /*0054*/ 	.byte	0x04, 0x31
        /*0056*/ 	.short	(.L_29 - .L_28)


	//   ....[0]....
.L_28:
        /*0058*/ 	.word	0x00000450


	//   ....[1]....
        /*005c*/ 	.word	0x00000470


	//   ....[2]....
        /*0060*/ 	.word	0x000004f0


	//   ....[3]....
        /*0064*/ 	.word	0x00000500


	//   ....[4]....
        /*0068*/ 	.word	0x00000510


	//   ....[5]....
        /*006c*/ 	.word	0x00000530


	//   ....[6]....
        /*0070*/ 	.word	0x00000580


	//   ....[7]....
        /*0074*/ 	.word	0x000005a0


	//----- nvinfo : EIATTR_COOP_GROUP_MASK_REGIDS
	.align		4
.L_29:
        /*0078*/ 	.byte	0x04, 0x29
        /*007a*/ 	.short	(.L_31 - .L_30)


	//   ....[0]....
.L_30:
        /*007c*/ 	.word	0xffffffff


	//   ....[1]....
        /*0080*/ 	.word	0xffffffff


	//   ....[2]....
        /*0084*/ 	.word	0xffffffff


	//   ....[3]....
        /*0088*/ 	.word	0xffffffff


	//   ....[4]....
        /*008c*/ 	.word	0xffffffff


	//   ....[5]....
        /*0090*/ 	.word	0xffffffff


	//----- nvinfo : EIATTR_COOP_GROUP_INSTR_OFFSETS
	.align		4
.L_31:
        /*0094*/ 	.byte	0x04, 0x28
        /*0096*/ 	.short	(.L_33 - .L_32)


	//   ....[0]....
.L_32:
        /*0098*/ 	.word	0x00000070


	//   ....[1]....
        /*009c*/ 	.word	0x00000080


	//   ....[2]....
        /*00a0*/ 	.word	0x00000140


	//   ....[3]....
        /*00a4*/ 	.word	0x000002f0


	//   ....[4]....
        /*00a8*/ 	.word	0x00000330


	//   ....[5]....
        /*00ac*/ 	.word	0x00000370


	//----- nvinfo : EIATTR_REG_RECONFIG
	.align		4
.L_33:
        /*00b0*/ 	.byte	0x01, 0x54
	.zero		2


	//----- nvinfo : EIATTR_SYSCALL_OFFSETS
	.align		4
        /*00b4*/ 	.byte	0x04, 0x46
        /*00b6*/ 	.short	(.L_35 - .L_34)


	//   ....[0]....
.L_34:
        /*00b8*/ 	.word	0x000016b0


	//----- nvinfo : EIATTR_MBARRIER_INSTR_OFFSETS
	.align		4
.L_35:
        /*00bc*/ 	.byte	0x04, 0x39
        /*00be*/ 	.short	(.L_37 - .L_36)


	//   ....[0]....
.L_36:
        /*00c0*/ 	.word	0x00000240
        /*00c4*/ 	.word	0x000000ff
        /*00c8*/ 	.word	0x00000000
        /*00cc*/ 	.short	0x0100
        /*00ce*/ 	.byte	0x08
	.zero		1


	//   ....[1]....
        /*00d0*/ 	.word	0x00000250
        /*00d4*/ 	.word	0x000000ff
        /*00d8*/ 	.word	0x00000028
        /*00dc*/ 	.short	0x0100
        /*00de*/ 	.byte	0x08
	.zero		1


	//   ....[2]....
        /*00e0*/ 	.word	0x00000260
        /*00e4*/ 	.word	0x000000ff
        /*00e8*/ 	.word	0x00000008
        /*00ec*/ 	.short	0x0100
        /*00ee*/ 	.byte	0x08
	.zero		1


	//   ....[3]....
        /*00f0*/ 	.word	0x00000270
        /*00f4*/ 	.word	0x000000ff
        /*00f8*/ 	.word	0x00000030
        /*00fc*/ 	.short	0x0100
        /*00fe*/ 	.byte	0x08
	.zero		1


	//   ....[4]....
        /*0100*/ 	.word	0x00000280
        /*0104*/ 	.word	0x000000ff
        /*0108*/ 	.word	0x00000010
        /*010c*/ 	.short	0x0100
        /*010e*/ 	.byte	0x08
	.zero		1


	//   ....[5]....
        /*0110*/ 	.word	0x00000290
        /*0114*/ 	.word	0x000000ff
        /*0118*/ 	.word	0x00000038
        /*011c*/ 	.short	0x0100
        /*011e*/ 	.byte	0x08
	.zero		1


	//   ....[6]....
        /*0120*/ 	.word	0x000002a0
        /*0124*/ 	.word	0x000000ff
        /*0128*/ 	.word	0x00000018
        /*012c*/ 	.short	0x0100
        /*012e*/ 	.byte	0x08
	.zero		1


	//   ....[7]....
        /*0130*/ 	.word	0x000002b0
        /*0134*/ 	.word	0x000000ff
        /*0138*/ 	.word	0x00000040
        /*013c*/ 	.short	0x0100
        /*013e*/ 	.byte	0x08
	.zero		1


	//   ....[8]....
        /*0140*/ 	.word	0x000002c0
        /*0144*/ 	.word	0x000000ff
        /*0148*/ 	.word	0x00000020
        /*014c*/ 	.short	0x0100
        /*014e*/ 	.byte	0x08
	.zero		1


	//   ....[9]....
        /*0150*/ 	.word	0x000002d0
        /*0154*/ 	.word	0x000000ff
        /*0158*/ 	.word	0x00000048
        /*015c*/ 	.short	0x0100
        /*015e*/ 	.byte	0x08
	.zero		1


	//   ....[10]....
        /*0160*/ 	.word	0x000005e0
        /*0164*/ 	.word	0x000000ff
        /*0168*/ 	.word	0x00000080
        /*016c*/ 	.short	0x0100
        /*016e*/ 	.byte	0x08
	.zero		1


	//   ....[11]....
        /*0170*/ 	.word	0x00000650
        /*0174*/ 	.word	0x000000ff
        /*0178*/ 	.word	0x00000088
        /*017c*/ 	.short	0x0100
        /*017e*/ 	.byte	0x08
	.zero		1


	//   ....[12]....
        /*0180*/ 	.word	0x00000670
        /*0184*/ 	.word	0x000000ff
        /*0188*/ 	.word	0x00000060
        /*018c*/ 	.short	0x0100
        /*018e*/ 	.byte	0x09
	.zero		1


	//   ....[13]....
        /*0190*/ 	.word	0x00000680
        /*0194*/ 	.word	0x000000ff
        /*0198*/ 	.word	0x00000068
        /*019c*/ 	.short	0x0100
        /*019e*/ 	.byte	0x09
	.zero		1


	//   ....[14]....
        /*01a0*/ 	.word	0x00000690
        /*01a4*/ 	.word	0x000000ff
        /*01a8*/ 	.word	0x00000070
        /*01ac*/ 	.short	0x0100
        /*01ae*/ 	.byte	0x09
	.zero		1


	//   ....[15]....
        /*01b0*/ 	.word	0x000006a0
        /*01b4*/ 	.word	0x000000ff
        /*01b8*/ 	.word	0x00000078
        /*01bc*/ 	.short	0x0100
        /*01be*/ 	.byte	0x09
	.zero		1


	//   ....[16]....
        /*01c0*/ 	.word	0x00001570
        /*01c4*/ 	.word	0x000000ff
        /*01c8*/ 	.word	0xfffffff8
        /*01cc*/ 	.short	0x010a
        /*01ce*/ 	.byte	0x2b
	.zero		1


	//   ....[17]....
        /*01d0*/ 	.word	0x00001740
        /*01d4*/ 	.word	0x00000003
        /*01d8*/ 	.word	0x00000000
        /*01dc*/ 	.short	0x010a
        /*01de*/ 	.byte	0x3f
	.zero		1


	//   ....[18]....
        /*01e0*/ 	.word	0x00001780
        /*01e4*/ 	.word	0x00000003
        /*01e8*/ 	.word	0x00000000
        /*01ec*/ 	.short	0x010a
        /*01ee*/ 	.byte	0x3f
	.zero		1


	//   ....[19]....
        /*01f0*/ 	.word	0x00001910
        /*01f4*/ 	.word	0x000000ff
        /*01f8*/ 	.word	0x00000000
        /*01fc*/ 	.short	0x010a
        /*01fe*/ 	.byte	0x04
	.zero		1


	//   ....[20]....
        /*0200*/ 	.word	0x00001950
        /*0204*/ 	.word	0x000000ff
        /*0208*/ 	.word	0x00000000
        /*020c*/ 	.short	0x010a
        /*020e*/ 	.byte	0x04
	.zero		1


	//   ....[21]....
        /*0210*/ 	.word	0x00001a40
        /*0214*/ 	.word	0x000000ff
        /*0218*/ 	.word	0x00000000
        /*021c*/ 	.short	0x0101
        /*021e*/ 	.byte	0x04
	.zero		1


	//   ....[22]....
        /*0220*/ 	.word	0x00001b40
        /*0224*/ 	.word	0x00000003
        /*0228*/ 	.word	0x00000000
        /*022c*/ 	.short	0x0101
        /*022e*/ 	.byte	0x2f
	.zero		1


	//   ....[23]....
        /*0230*/ 	.word	0x00001c10
        /*0234*/ 	.word	0x000000ff
        /*0238*/ 	.word	0x00000000
        /*023c*/ 	.short	0x0101
        /*023e*/ 	.byte	0x06
	.zero		1


	//   ....[24]....
        /*0240*/ 	.word	0x00001c80
        /*0244*/ 	.word	0x000000ff
        /*0248*/ 	.word	0x00000008
        /*024c*/ 	.short	0x010a
        /*024e*/ 	.byte	0x2b
	.zero		1


	//   ....[25]....
        /*0250*/ 	.word	0x00003ab0
        /*0254*/ 	.word	0x00000000
        /*0258*/ 	.word	0x00000000
        /*025c*/ 	.short	0x0101
        /*025e*/ 	.byte	0x2f
	.zero		1


	//   ....[26]....
        /*0260*/ 	.word	0x00004380
        /*0264*/ 	.word	0x0000000b
        /*0268*/ 	.word	0x00000028
        /*026c*/ 	.short	0x010a
        /*026e*/ 	.byte	0x3f
	.zero		1


	//   ....[27]....
        /*0270*/ 	.word	0x00004720
        /*0274*/ 	.word	0x00000006
        /*0278*/ 	.word	0x00000088
        /*027c*/ 	.short	0x0101
        /*027e*/ 	.byte	0x3f
	.zero		1


	//   ....[28]....
        /*0280*/ 	.word	0x00004e40
        /*0284*/ 	.word	0x00000007
        /*0288*/ 	.word	0x00000000
        /*028c*/ 	.short	0x010a
        /*028e*/ 	.byte	0x3f
	.zero		1


	//   ....[29]....
        /*0290*/ 	.word	0x00004ec0
        /*0294*/ 	.word	0x00000006
        /*0298*/ 	.word	0x00000000
        /*029c*/ 	.short	0x010a
        /*029e*/ 	.byte	0x3f
	.zero		1


	//   ....[30]....
        /*02a0*/ 	.word	0x00004f50
        /*02a4*/ 	.word	0x00000007
        /*02a8*/ 	.word	0x00000000
        /*02ac*/ 	.short	0x010a
        /*02ae*/ 	.byte	0x3f
	.zero		1


	//   ....[31]....
        /*02b0*/ 	.word	0x00004fe0
        /*02b4*/ 	.word	0x00000006
        /*02b8*/ 	.word	0x00000000
        /*02bc*/ 	.short	0x010a
        /*02be*/ 	.byte	0x3f
	.zero		1


	//   ....[32]....
        /*02c0*/ 	.word	0x00005070
        /*02c4*/ 	.word	0x00000005
        /*02c8*/ 	.word	0x00000000
        /*02cc*/ 	.short	0x010a
        /*02ce*/ 	.byte	0x3f
	.zero		1


	//   ....[33]....
        /*02d0*/ 	.word	0x000050e0
        /*02d4*/ 	.word	0x00000003
        /*02d8*/ 	.word	0xfffffff8
        /*02dc*/ 	.short	0x010a
        /*02de*/ 	.byte	0x3f
	.zero		1


	//   ....[34]....
        /*02e0*/ 	.word	0x00005130
        /*02e4*/ 	.word	0x00000003
        /*02e8*/ 	.word	0x00000000
        /*02ec*/ 	.short	0x010a
        /*02ee*/ 	.byte	0x3f
	.zero		1


	//   ....[35]....
        /*02f0*/ 	.word	0x00005190
        /*02f4*/ 	.word	0x00000004
        /*02f8*/ 	.word	0x00000000
        /*02fc*/ 	.short	0x010a
        /*02fe*/ 	.byte	0x3f
	.zero		1


	//   ....[36]....
        /*0300*/ 	.word	0x000051f0
        /*0304*/ 	.word	0x00000003
        /*0308*/ 	.word	0x00000008
        /*030c*/ 	.short	0x010a
        /*030e*/ 	.byte	0x3f
	.zero		1


	//   ....[37]....
        /*0310*/ 	.word	0x000052c0
        /*0314*/ 	.word	0x0000000b
        /*0318*/ 	.word	0x00000028
        /*031c*/ 	.short	0x010a
        /*031e*/ 	.byte	0x3f
	.zero		1


	//   ....[38]....
        /*0320*/ 	.word	0x00005390
        /*0324*/ 	.word	0x00000007
        /*0328*/ 	.word	0x00000000
        /*032c*/ 	.short	0x010a
        /*032e*/ 	.byte	0x3f
	.zero		1


	//   ....[39]....
        /*0330*/ 	.word	0x000053e0
        /*0334*/ 	.word	0x00000006
        /*0338*/ 	.word	0x00000000
        /*033c*/ 	.short	0x010a
        /*033e*/ 	.byte	0x3f
	.zero		1


	//   ....[40]....
        /*0340*/ 	.word	0x00005430
        /*0344*/ 	.word	0x00000007
        /*0348*/ 	.word	0x00000000
        /*034c*/ 	.short	0x010a
        /*034e*/ 	.byte	0x3f
	.zero		1


	//   ....[41]....
        /*0350*/ 	.word	0x00005480
        /*0354*/ 	.word	0x00000006
        /*0358*/ 	.word	0x00000000
        /*035c*/ 	.short	0x010a
        /*035e*/ 	.byte	0x3f
	.zero		1


	//----- nvinfo : EIATTR_NUM_MBARRIERS
	.align		4
.L_37:
        /*0360*/ 	.byte	0x03, 0x38
        /*0362*/ 	.short	0x0010


	//----- nvinfo : EIATTR_EXIT_INSTR_OFFSETS
	.align		4
        /*0364*/ 	.byte	0x04, 0x1c
        /*0366*/ 	.short	(.L_39 - .L_38)


	//   ....[0]....
.L_38:
        /*0368*/ 	.word	0x000011a0


	//   ....[1]....
        /*036c*/ 	.word	0x00001200


	//   ....[2]....
        /*0370*/ 	.word	0x000040b0


	//   ....[3]....
        /*0374*/ 	.word	0x000040e0


	//   ....[4]....
        /*0378*/ 	.word	0x000050c0


	//----- nvinfo : EIATTR_MAX_THREADS
	.align		4
.L_39:
        /*037c*/ 	.byte	0x04, 0x05
        /*037e*/ 	.short	(.L_41 - .L_40)
.L_40:
        /*0380*/ 	.word	0x00000180
        /*0384*/ 	.word	0x00000001
        /*0388*/ 	.word	0x00000001


	//----- nvinfo : EIATTR_CRS_STACK_SIZE
	.align		4
.L_41:
        /*038c*/ 	.byte	0x04, 0x1e
        /*038e*/ 	.short	(.L_43 - .L_42)
.L_42:
        /*0390*/ 	.word	0x00000000


	//----- nvinfo : EIATTR_CBANK_PARAM_SIZE
	.align		4
.L_43:
        /*0394*/ 	.byte	0x03, 0x19
        /*0396*/ 	.short	0x0470


	//----- nvinfo : EIATTR_PARAM_CBANK
	.align		4
        /*0398*/ 	.byte	0x04, 0x0a
        /*039a*/ 	.short	(.L_45 - .L_44)
	.align		4
.L_44:
        /*039c*/ 	.word	index@(.nv.constant0._ZN7cutlass13device_kernelINS_4gemm6kernel13GemmUniversalIN4cute5tupleIJiiiiEEENS1_10collective13CollectiveMmaINS1_34MainloopSm90TmaGmmaWarpSpecializedILi5ENS5_IJNS4_1CILi1EEESB_SB_EEENS1_32KernelTmaWarpSpecializedPingpongEEENS5_IJNSA_ILi64EEESF_NSA_ILi32EEEEEEaNS5_IJlSB_lEEEaSI_NS4_8TiledMMAINS4_8MMA_AtomIJNS4_4SM904GMMA26MMA_64x64x32_S32S8S8_SS_TNEEEENS4_6LayoutISC_NS5_IJNSA_ILi0EEESQ_SQ_EEEEENS5_IJNS4_10UnderscoreEST_ST_EEEEENS4_13SM90_TMA_LOADENS4_14ComposedLayoutINS4_7SwizzleILi1ELi4ELi3EEENS4_18smem_ptr_flag_bitsILi8EEENSP_INS5_IJNSA_ILi8EEESG_EEENS5_IJSG_SB_EEEEEEEvNS4_8identityESW_S16_vS17_EENS_8epilogue10collective6detail29Sm90TmaWarpSpecializedAdapterINS1A_15DefaultEpilogueIaSI_SI_NS19_6thread17LinearCombinationIaLi1EiiLNS1E_9ScaleType4KindE0ELNS_15FloatRoundStyleE2EaEENS1_15EpilogueDefaultEEEEEvvEEEEvNT_6ParamsE)
        /*03a0*/ 	.short	0x0210
        /*03a2*/ 	.short	0x0470


	//----- nvinfo : EIATTR_SW_WAR
	.align		4
.L_45:
        /*03a4*/ 	.byte	0x04, 0x36
        /*03a6*/ 	.short	(.L_47 - .L_46)
.L_46:
        /*03a8*/ 	.word	0x00000008
.L_47:


//--------------------- .nv.callgraph             --------------------------
	.section	.nv.callgraph,"",@"SHT_CUDA_CALLGRAPH"
	.align	4
	.sectionentsize	8
	.align		4
        /*0000*/ 	.word	0x00000000
	.align		4
        /*0004*/ 	.word	0xffffffff
	.align		4
        /*0008*/ 	.word	index@(_ZN7cutlass13device_kernelINS_4gemm6kernel13GemmUniversalIN4cute5tupleIJiiiiEEENS1_10collective13CollectiveMmaINS1_34MainloopSm90TmaGmmaWarpSpecializedILi5ENS5_IJNS4_1CILi1EEESB_SB_EEENS1_32KernelTmaWarpSpecializedPingpongEEENS5_IJNSA_ILi64EEESF_NSA_ILi32EEEEEEaNS5_IJlSB_lEEEaSI_NS4_8TiledMMAINS4_8MMA_AtomIJNS4_4SM904GMMA26MMA_64x64x32_S32S8S8_SS_TNEEEENS4_6LayoutISC_NS5_IJNSA_ILi0EEESQ_SQ_EEEEENS5_IJNS4_10UnderscoreEST_ST_EEEEENS4_13SM90_TMA_LOADENS4_14ComposedLayoutINS4_7SwizzleILi1ELi4ELi3EEENS4_18smem_ptr_flag_bitsILi8EEENSP_INS5_IJNSA_ILi8EEESG_EEENS5_IJSG_SB_EEEEEEEvNS4_8identityESW_S16_vS17_EENS_8epilogue10collective6detail29Sm90TmaWarpSpecializedAdapterINS1A_15DefaultEpilogueIaSI_SI_NS19_6thread17LinearCombinationIaLi1EiiLNS1E_9ScaleType4KindE0ELNS_15FloatRoundStyleE2EaEENS1_15EpilogueDefaultEEEEEvvEEEEvNT_6ParamsE)
	.align		4
        /*000c*/ 	.word	index@(__assertfail)
	.align		4
        /*0010*/ 	.word	0x00000000
	.align		4
        /*0014*/ 	.word	0xfffffffe
	.align		4
        /*0018*/ 	.word	0x00000000
	.align		4
        /*001c*/ 	.word	0xfffffffd
	.align		4
        /*0020*/ 	.word	0x00000000
	.align		4
        /*0024*/ 	.word	0xfffffffc


//--------------------- .nv.constant4             --------------------------
	.section	.nv.constant4,"a",@progbits
	.align	8
	.align		8
.nv.constant4:
        /*0000*/ 	.dword	__assertfail
	.align		8
        /*0008*/ 	.dword	__unnamed_1
	.align		8
        /*0010*/ 	.dword	_ZN40_INTERNAL_05493bd0_4_k_cu_074bdf11_306724cuda3std3__45__cpo5beginE
	.align		8
        /*0018*/ 	.dword	_ZN40_INTERNAL_05493bd0_4_k_cu_074bdf11_306724cuda3std3__45__cpo3endE
	.align		8
        /*0020*/ 	.dword	_ZN40_INTERNAL_05493bd0_4_k_cu_074bdf11_306724cuda3std3__45__cpo6cbeginE
	.align		8
        /*0028*/ 	.dword	_ZN40_INTERNAL_05493bd0_4_k_cu_074bdf11_306724cuda3std3__45__cpo4cendE
	.align		8
        /*0030*/ 	.dword	_ZN40_INTERNAL_05493bd0_4_k_cu_074bdf11_306724cuda3std3__442_GLOBAL__N__05493bd0_4_k_cu_074bdf11_306726ignoreE
	.align		8
        /*0038*/ 	.dword	_ZN40_INTERNAL_05493bd0_4_k_cu_074bdf11_306724cuda3std3__419piecewise_constructE
	.align		8
        /*0040*/ 	.dword	_ZN40_INTERNAL_05493bd0_4_k_cu_074bdf11_306724cuda3std3__48in_placeE
	.align		8
        /*0048*/ 	.dword	_ZN40_INTERNAL_05493bd0_4_k_cu_074bdf11_306724cuda3std6ranges3__45__cpo4swapE
	.align		8
        /*0050*/ 	.dword	_ZN40_INTERNAL_05493bd0_4_k_cu_074bdf11_306724cuda3std6ranges3__45__cpo9iter_moveE
	.align		8
        /*0058*/ 	.dword	_ZN40_INTERNAL_05493bd0_4_k_cu_074bdf11_306724cute7productE
	.align		8
        /*0060*/ 	.dword	_ZN40_INTERNAL_05493bd0_4_k_cu_074bdf11_306724cute1_E
	.align		8
        /*0068*/ 	.dword	$str$22
	.align		8
        /*0070*/ 	.dword	$str$23


//--------------------- .text._ZN7cutlass13device_kernelINS_4gemm6kernel13GemmUniversalIN4cute5tupleIJiiiiEEENS1_10collective13CollectiveMmaINS1_34MainloopSm90TmaGmmaWarpSpecializedILi5ENS5_IJNS4_1CILi1EEESB_SB_EEENS1_32KernelTmaWarpSpecializedPingpongEEENS5_IJNSA_ILi64EEESF_NSA_ILi32EEEEEEaNS5_IJlSB_lEEEaSI_NS4_8TiledMMAINS4_8MMA_AtomIJNS4_4SM904GMMA26MMA_64x64x32_S32S8S8_SS_TNEEEENS4_6LayoutISC_NS5_IJNSA_ILi0EEESQ_SQ_EEEEENS5_IJNS4_10UnderscoreEST_ST_EEEEENS4_13SM90_TMA_LOADENS4_14ComposedLayoutINS4_7SwizzleILi1ELi4ELi3EEENS4_18smem_ptr_flag_bitsILi8EEENSP_INS5_IJNSA_ILi8EEESG_EEENS5_IJSG_SB_EEEEEEEvNS4_8identityESW_S16_vS17_EENS_8epilogue10collective6detail29Sm90TmaWarpSpecializedAdapterINS1A_15DefaultEpilogueIaSI_SI_NS19_6thread17LinearCombinationIaLi1EiiLNS1E_9ScaleType4KindE0ELNS_15FloatRoundStyleE2EaEENS1_15EpilogueDefaultEEEEEvvEEEEvNT_6ParamsE --------------------------
	.section	.text._ZN7cutlass13device_kernelINS_4gemm6kernel13GemmUniversalIN4cute5tupleIJiiiiEEENS1_10collective13CollectiveMmaINS1_34MainloopSm90TmaGmmaWarpSpecializedILi5ENS5_IJNS4_1CILi1EEESB_SB_EEENS1_32KernelTmaWarpSpecializedPingpongEEENS5_IJNSA_ILi64EEESF_NSA_ILi32EEEEEEaNS5_IJlSB_lEEEaSI_NS4_8TiledMMAINS4_8MMA_AtomIJNS4_4SM904GMMA26MMA_64x64x32_S32S8S8_SS_TNEEEENS4_6LayoutISC_NS5_IJNSA_ILi0EEESQ_SQ_EEEEENS5_IJNS4_10UnderscoreEST_ST_EEEEENS4_13SM90_TMA_LOADENS4_14ComposedLayoutINS4_7SwizzleILi1ELi4ELi3EEENS4_18smem_ptr_flag_bitsILi8EEENSP_INS5_IJNSA_ILi8EEESG_EEENS5_IJSG_SB_EEEEEEEvNS4_8identityESW_S16_vS17_EENS_8epilogue10collective6detail29Sm90TmaWarpSpecializedAdapterINS1A_15DefaultEpilogueIaSI_SI_NS19_6thread17LinearCombinationIaLi1EiiLNS1E_9ScaleType4KindE0ELNS_15FloatRoundStyleE2EaEENS1_15EpilogueDefaultEEEEEvvEEEEvNT_6ParamsE,"ax",@progbits
	.align	128
.text._ZN7cutlass13device_kernelINS_4gemm6kernel13GemmUniversalIN4cute5tupleIJiiiiEEENS1_10collective13CollectiveMmaINS1_34MainloopSm90TmaGmmaWarpSpecializedILi5ENS5_IJNS4_1CILi1EEESB_SB_EEENS1_32KernelTmaWarpSpecializedPingpongEEENS5_IJNSA_ILi64EEESF_NSA_ILi32EEEEEEaNS5_IJlSB_lEEEaSI_NS4_8TiledMMAINS4_8MMA_AtomIJNS4_4SM904GMMA26MMA_64x64x32_S32S8S8_SS_TNEEEENS4_6LayoutISC_NS5_IJNSA_ILi0EEESQ_SQ_EEEEENS5_IJNS4_10UnderscoreEST_ST_EEEEENS4_13SM90_TMA_LOADENS4_14ComposedLayoutINS4_7SwizzleILi1ELi4ELi3EEENS4_18smem_ptr_flag_bitsILi8EEENSP_INS5_IJNSA_ILi8EEESG_EEENS5_IJSG_SB_EEEEEEEvNS4_8identityESW_S16_vS17_EENS_8epilogue10collective6detail29Sm90TmaWarpSpecializedAdapterINS1A_15DefaultEpilogueIaSI_SI_NS19_6thread17LinearCombinationIaLi1EiiLNS1E_9ScaleType4KindE0ELNS_15FloatRoundStyleE2EaEENS1_15EpilogueDefaultEEEEEvvEEEEvNT_6ParamsE:
        .type           _ZN7cutlass13device_kernelINS_4gemm6kernel13GemmUniversalIN4cute5tupleIJiiiiEEENS1_10collective13CollectiveMmaINS1_34MainloopSm90TmaGmmaWarpSpecializedILi5ENS5_IJNS4_1CILi1EEESB_SB_EEENS1_32KernelTmaWarpSpecializedPingpongEEENS5_IJNSA_ILi64EEESF_NSA_ILi32EEEEEEaNS5_IJlSB_lEEEaSI_NS4_8TiledMMAINS4_8MMA_AtomIJNS4_4SM904GMMA26MMA_64x64x32_S32S8S8_SS_TNEEEENS4_6LayoutISC_NS5_IJNSA_ILi0EEESQ_SQ_EEEEENS5_IJNS4_10UnderscoreEST_ST_EEEEENS4_13SM90_TMA_LOADENS4_14ComposedLayoutINS4_7SwizzleILi1ELi4ELi3EEENS4_18smem_ptr_flag_bitsILi8EEENSP_INS5_IJNSA_ILi8EEESG_EEENS5_IJSG_SB_EEEEEEEvNS4_8identityESW_S16_vS17_EENS_8epilogue10collective6detail29Sm90TmaWarpSpecializedAdapterINS1A_15DefaultEpilogueIaSI_SI_NS19_6thread17LinearCombinationIaLi1EiiLNS1E_9ScaleType4KindE0ELNS_15FloatRoundStyleE2EaEENS1_15EpilogueDefaultEEEEEvvEEEEvNT_6ParamsE,@function
        .size           _ZN7cutlass13device_kernelINS_4gemm6kernel13GemmUniversalIN4cute5tupleIJiiiiEEENS1_10collective13CollectiveMmaINS1_34MainloopSm90TmaGmmaWarpSpecializedILi5ENS5_IJNS4_1CILi1EEESB_SB_EEENS1_32KernelTmaWarpSpecializedPingpongEEENS5_IJNSA_ILi64EEESF_NSA_ILi32EEEEEEaNS5_IJlSB_lEEEaSI_NS4_8TiledMMAINS4_8MMA_AtomIJNS4_4SM904GMMA26MMA_64x64x32_S32S8S8_SS_TNEEEENS4_6LayoutISC_NS5_IJNSA_ILi0EEESQ_SQ_EEEEENS5_IJNS4_10UnderscoreEST_ST_EEEEENS4_13SM90_TMA_LOADENS4_14ComposedLayoutINS4_7SwizzleILi1ELi4ELi3EEENS4_18smem_ptr_flag_bitsILi8EEENSP_INS5_IJNSA_ILi8EEESG_EEENS5_IJSG_SB_EEEEEEEvNS4_8identityESW_S16_vS17_EENS_8epilogue10collective6detail29Sm90TmaWarpSpecializedAdapterINS1A_15DefaultEpilogueIaSI_SI_NS19_6thread17LinearCombinationIaLi1EiiLNS1E_9ScaleType4KindE0ELNS_15FloatRoundStyleE2EaEENS1_15EpilogueDefaultEEEEEvvEEEEvNT_6ParamsE,(.L_x_139 - _ZN7cutlass13device_kernelINS_4gemm6kernel13GemmUniversalIN4cute5tupleIJiiiiEEENS1_10collective13CollectiveMmaINS1_34MainloopSm90TmaGmmaWarpSpecializedILi5ENS5_IJNS4_1CILi1EEESB_SB_EEENS1_32KernelTmaWarpSpecializedPingpongEEENS5_IJNSA_ILi64EEESF_NSA_ILi32EEEEEEaNS5_IJlSB_lEEEaSI_NS4_8TiledMMAINS4_8MMA_AtomIJNS4_4SM904GMMA26MMA_64x64x32_S32S8S8_SS_TNEEEENS4_6LayoutISC_NS5_IJNSA_ILi0EEESQ_SQ_EEEEENS5_IJNS4_10UnderscoreEST_ST_EEEEENS4_13SM90_TMA_LOADENS4_14ComposedLayoutINS4_7SwizzleILi1ELi4ELi3EEENS4_18smem_ptr_flag_bitsILi8EEENSP_INS5_IJNSA_ILi8EEESG_EEENS5_IJSG_SB_EEEEEEEvNS4_8identityESW_S16_vS17_EENS_8epilogue10collective6detail29Sm90TmaWarpSpecializedAdapterINS1A_15DefaultEpilogueIaSI_SI_NS19_6thread17LinearCombinationIaLi1EiiLNS1E_9ScaleType4KindE0ELNS_15FloatRoundStyleE2EaEENS1_15EpilogueDefaultEEEEEvvEEEEvNT_6ParamsE)
        .other          _ZN7cutlass13device_kernelINS_4gemm6kernel13GemmUniversalIN4cute5tupleIJiiiiEEENS1_10collective13CollectiveMmaINS1_34MainloopSm90TmaGmmaWarpSpecializedILi5ENS5_IJNS4_1CILi1EEESB_SB_EEENS1_32KernelTmaWarpSpecializedPingpongEEENS5_IJNSA_ILi64EEESF_NSA_ILi32EEEEEEaNS5_IJlSB_lEEEaSI_NS4_8TiledMMAINS4_8MMA_AtomIJNS4_4SM904GMMA26MMA_64x64x32_S32S8S8_SS_TNEEEENS4_6LayoutISC_NS5_IJNSA_ILi0EEESQ_SQ_EEEEENS5_IJNS4_10UnderscoreEST_ST_EEEEENS4_13SM90_TMA_LOADENS4_14ComposedLayoutINS4_7SwizzleILi1ELi4ELi3EEENS4_18smem_ptr_flag_bitsILi8EEENSP_INS5_IJNSA_ILi8EEESG_EEENS5_IJSG_SB_EEEEEEEvNS4_8identityESW_S16_vS17_EENS_8epilogue10collective6detail29Sm90TmaWarpSpecializedAdapterINS1A_15DefaultEpilogueIaSI_SI_NS19_6thread17LinearCombinationIaLi1EiiLNS1E_9ScaleType4KindE0ELNS_15FloatRoundStyleE2EaEENS1_15EpilogueDefaultEEEEEvvEEEEvNT_6ParamsE,@"STO_CUDA_ENTRY STV_DEFAULT"
_ZN7cutlass13device_kernelINS_4gemm6kernel13GemmUniversalIN4cute5tupleIJiiiiEEENS1_10collective13CollectiveMmaINS1_34MainloopSm90TmaGmmaWarpSpecializedILi5ENS5_IJNS4_1CILi1EEESB_SB_EEENS1_32KernelTmaWarpSpecializedPingpongEEENS5_IJNSA_ILi64EEESF_NSA_ILi32EEEEEEaNS5_IJlSB_lEEEaSI_NS4_8TiledMMAINS4_8MMA_AtomIJNS4_4SM904GMMA26MMA_64x64x32_S32S8S8_SS_TNEEEENS4_6LayoutISC_NS5_IJNSA_ILi0EEESQ_SQ_EEEEENS5_IJNS4_10UnderscoreEST_ST_EEEEENS4_13SM90_TMA_LOADENS4_14ComposedLayoutINS4_7SwizzleILi1ELi4ELi3EEENS4_18smem_ptr_flag_bitsILi8EEENSP_INS5_IJNSA_ILi8EEESG_EEENS5_IJSG_SB_EEEEEEEvNS4_8identityESW_S16_vS17_EENS_8epilogue10collective6detail29Sm90TmaWarpSpecializedAdapterINS1A_15DefaultEpilogueIaSI_SI_NS19_6thread17LinearCombinationIaLi1EiiLNS1E_9ScaleType4KindE0ELNS_15FloatRoundStyleE2EaEENS1_15EpilogueDefaultEEEEEvvEEEEvNT_6ParamsE:
[----:B------:R-:W0:Y:S02]  /*0000*/  LDC R1, c[0x0][0x28] ;  /* 0x00000a00ff017b82 */ /* 0x000e240000000800 */
[----:B0-----:R-:W-:Y:S01]  /*0010*/  VIADD R1, R1, 0xfffffff8 ;  /* 0xfffffff801017836 */ /* 0x001fe20000000000 */
[----:B------:R-:W0:Y:S01]  /*0020*/  S2R R5, SR_TID.X ;  /* 0x0000000000057919 */ /* 0x000e220000002100 */
[----:B------:R-:W-:Y:S01]  /*0030*/  ELECT P0, URZ, PT ;  /* 0x00000000003f782f */ /* 0x000fe20003800000 */
[----:B------:R-:W-:Y:S01]  /*0040*/  BSSY B0, `(.L_x_0) ;  /* 0x000000f000007945 */ /* 0x000fe20003800000 */
[--C-:B0-----:R-:W-:Y:S02]  /*0050*/  SHF.R.U32.HI R0, RZ, 0x5, R5.reuse ;  /* 0x00000005ff007819 */ /* 0x101fe40000011605 */
[----:B------:R-:W-:-:S03]  /*0060*/  SHF.R.U32.HI R4, RZ, 0x7, R5 ;  /* 0x00000007ff047819 */ /* 0x000fc60000011605 */
[----:B------:R-:W0:Y:S04]  /*0070*/  SHFL.IDX PT, R2, R0, RZ, 0x1f ;  /* 0x00001fff00027589 */ /* 0x000e2800000e0000 */
[----:B------:R1:W2:Y:S01]  /*0080*/  SHFL.IDX PT, R7, R4, RZ, 0x1f ;  /* 0x00001fff04077589 */ /* 0x0002a200000e0000 */
[----:B0-----:R-:W-:-:S13]  /*0090*/  ISETP.NE.OR P0, PT, R2, RZ, !P0 ;  /* 0x000000ff0200720c */ /* 0x001fda0004705670 */
[----:B-12---:R-:W-:Y:S05]  /*00a0*/  @P0 BRA `(.L_x_1) ;  /* 0x0000000000200947 */ /* 0x006fea0003800000 */
[----:B------:R-:W-:Y:S02]  /*00b0*/  ULDC.64 UR4, c[0x0][0x198] ;  /* 0x0000660000047ab9 */ /* 0x000fe40000000a00 */
[----:B------:R-:W-:Y:S02]  /*00c0*/  UIADD3 UR6, UP0, UR4, 0xf0, URZ ;  /* 0x000000f004067890 */ /* 0x000fe4000ff1e03f */
[----:B------:R-:W-:Y:S02]  /*00d0*/  UIADD3 UR4, UP1, UR4, 0x1f0, URZ ;  /* 0x000001f004047890 */ /* 0x000fe4000ff3e03f */
[----:B------:R-:W-:Y:S02]  /*00e0*/  UIADD3.X UR7, URZ, UR5, URZ, UP0, !UPT ;  /* 0x000000053f077290 */ /* 0x000fe400087fe43f */
[----:B------:R-:W-:-:S07]  /*00f0*/  UIADD3.X UR5, URZ, UR5, URZ, UP1, !UPT ;  /* 0x000000053f057290 */ /* 0x000fce0008ffe43f */
[----:B------:R0:W-:Y:S02]  /*0100*/  UTMACCTL.PF [UR6] ;  /* 0x00000000060079b9 */ /* 0x0001e40008040000 */
[----:B------:R0:W-:Y:S02]  /*0110*/  UTMACCTL.PF [UR4] ;  /* 0x00000000040079b9 */ /* 0x0001e40008040000 */
[----:B0-----:R-:W-:Y:S01]  /*0120*/  NOP ;  /* 0x0000000000007918 */ /* 0x001fe20000000000 */
.L_x_1:
[----:B------:R-:W-:Y:S05]  /*0130*/  BSYNC B0 ;  /* 0x0000000000007941 */ /* 0x000fea0003800000 */
.L_x_0:
[----:B------:R-:W0:Y:S02]  /*0140*/  SHFL.IDX PT, R3, R0, RZ, 0x1f ;  /* 0x00001fff00037589 */ /* 0x000e2400000e0000 */
[----:B0-----:R-:W-:-:S13]  /*0150*/  ISETP.NE.AND P0, PT, R3, RZ, PT ;  /* 0x000000ff0300720c */ /* 0x001fda0003f05270 */
[----:B------:R-:W-:Y:S05]  /*0160*/  @P0 BRA `(.L_x_2) ;  /* 0x0000000000600947 */ /* 0x000fea0003800000 */
[----:B------:R-:W0:Y:S01]  /*0170*/  S2UR UR8, SR_CgaCtaId ;  /* 0x00000000000879c3 */ /* 0x000e220000008800 */
[----:B------:R-:W-:Y:S01]  /*0180*/  UMOV UR4, 0x400 ;  /* 0x0000040000047882 */ /* 0x000fe20000000000 */
[----:B------:R-:W-:Y:S01]  /*0190*/  UMOV UR5, 0x1 ;  /* 0x0000000100057882 */ /* 0x000fe20000000000 */
[----:B------:R-:W-:Y:S01]  /*01a0*/  UMOV UR6, 0x80 ;  /* 0x0000008000067882 */ /* 0x000fe20000000000 */
[----:B------:R-:W-:Y:S01]  /*01b0*/  ELECT P0, URZ, PT ;  /* 0x00000000003f782f */ /* 0x000fe20003800000 */
[----:B------:R-:W-:-:S04]  /*01c0*/  UIADD3 UR6, -UR6, 0x100000, URZ ;  /* 0x0010000006067890 */ /* 0x000fc8000fffe13f */
[----:B------:R-:W-:Y:S02]  /*01d0*/  USHF.L.U32 UR7, UR6, 0xb, URZ ;  /* 0x0000000b06077899 */ /* 0x000fe4000800063f */
[----:B------:R-:W-:Y:S02]  /*01e0*/  USHF.L.U32 UR6, UR6, 0x1, URZ ;  /* 0x0000000106067899 */ /* 0x000fe4000800063f */
[----:B0-----:R-:W-:Y:S02]  /*01f0*/  ULEA UR8, UR8, UR4, 0x18 ;  /* 0x0000000408087291 */ /* 0x001fe4000f8ec03f */
[----:B------:R-:W-:-:S04]  /*0200*/  UIADD3 UR4, -UR5, 0x100000, URZ ;  /* 0x0010000005047890 */ /* 0x000fc8000fffe13f */
[----:B------:R-:W-:Y:S02]  /*0210*/  USHF.L.U32 UR5, UR4, 0xb, URZ ;  /* 0x0000000b04057899 */ /* 0x000fe4000800063f */
[----:B------:R-:W-:Y:S01]  /*0220*/  USHF.L.U32 UR4, UR4, 0x1, URZ ;  /* 0x0000000104047899 */ /* 0x000fe2000800063f */
[----:B------:R-:W0:Y:S11]  /*0230*/  FENCE.VIEW.ASYNC.S ;  /* 0x00000000000073c6 */ /* 0x000e360000000000 */
[----:B0-----:R0:W1:Y:S01]  /*0240*/  SYNCS.EXCH.64 URZ, [UR8], UR4 ;  /* 0x00000004083f75b2 */ /* 0x0010620008000100 */
[----:B------:R0:W2:Y:S01]  /*0250*/  SYNCS.EXCH.64 URZ, [UR8+0x28], UR6 ;  /* 0x00002806083f75b2 */ /* 0x0000a20008000100 */
[----:B------:R0:W3:Y:S01]  /*0260*/  SYNCS.EXCH.64 URZ, [UR8+0x8], UR4 ;  /* 0x00000804083f75b2 */ /* 0x0000e20008000100 */
[----:B------:R0:W4:Y:S01]  /*0270*/  SYNCS.EXCH.64 URZ, [UR8+0x30], UR6 ;  /* 0x00003006083f75b2 */ /* 0x0001220008000100 */
[----:B------:R0:W0:Y:S01]  /*0280*/  SYNCS.EXCH.64 URZ, [UR8+0x10], UR4 ;  /* 0x00001004083f75b2 */ /* 0x0000220008000100 */
[----:B------:R0:W0:Y:S01]  /*0290*/  SYNCS.EXCH.64 URZ, [UR8+0x38], UR6 ;  /* 0x00003806083f75b2 */ /* 0x0000220008000100 */
[----:B------:R0:W0:Y:S01]  /*02a0*/  SYNCS.EXCH.64 URZ, [UR8+0x18], UR4 ;  /* 0x00001804083f75b2 */ /* 0x0000220008000100 */
[----:B------:R0:W0:Y:S01]  /*02b0*/  SYNCS.EXCH.64 URZ, [UR8+0x40], UR6 ;  /* 0x00004006083f75b2 */ /* 0x0000220008000100 */
[----:B------:R0:W0:Y:S01]  /*02c0*/  SYNCS.EXCH.64 URZ, [UR8+0x20], UR4 ;  /* 0x00002004083f75b2 */ /* 0x0000220008000100 */
[----:B------:R0:W0:Y:S01]  /*02d0*/  SYNCS.EXCH.64 URZ, [UR8+0x48], UR6 ;  /* 0x00004806083f75b2 */ /* 0x0000220008000100 */
[----:B------:R-:W-:Y:S01]  /*02e0*/  NOP ;  /* 0x0000000000007918 */ /* 0x000fe20000000000 */
.L_x_2:
[----:B------:R-:W5:Y:S01]  /*02f0*/  SHFL.IDX PT, R6, R0, RZ, 0x1f ;  /* 0x00001fff00067589 */ /* 0x000f6200000e0000 */
[----:B------:R-:W-:Y:S01]  /*0300*/  ELECT P0, URZ, PT ;  /* 0x00000000003f782f */ /* 0x000fe20003800000 */
[----:B------:R-:W-:Y:S01]  /*0310*/  NOP ;  /* 0x0000000000007918 */ /* 0x000fe20000000000 */
[----:B------:R-:W-:Y:S01]  /*0320*/  ELECT P1, URZ, PT ;  /* 0x00000000003f782f */ /* 0x000fe20003820000 */
[----:B------:R1:W2:Y:S01]  /*0330*/  SHFL.IDX PT, R3, R0, RZ, 0x1f ;  /* 0x00001fff00037589 */ /* 0x0002a200000e0000 */
[----:B0-----:R-:W-:Y:S01]  /*0340*/  UMOV UR4, 0x20 ;  /* 0x0000002000047882 */ /* 0x001fe20000000000 */
[----:B------:R-:W-:Y:S01]  /*0350*/  UMOV UR11, 0x80 ;  /* 0x00000080000b7882 */ /* 0x000fe20000000000 */
[----:B------:R-:W-:Y:S01]  /*0360*/  NOP ;  /* 0x0000000000007918 */ /* 0x000fe20000000000 */
[----:B------:R-:W0:Y:S01]  /*0370*/  SHFL.IDX PT, R4, R4, RZ, 0x1f ;  /* 0x00001fff04047589 */ /* 0x000e2200000e0000 */
[C---:B------:R-:W-:Y:S01]  /*0380*/  VIADD R31, R7.reuse, 0xffffffff ;  /* 0xffffffff071f7836 */ /* 0x040fe20000000000 */
[----:B------:R-:W-:Y:S01]  /*0390*/  ULDC.64 UR36, c[0x0][0x208] ;  /* 0x0000820000247ab9 */ /* 0x000fe20000000a00 */
[----:B------:R-:W-:-:S02]  /*03a0*/  ISETP.NE.AND P2, PT, R7, RZ, PT ;  /* 0x000000ff0700720c */ /* 0x000fc40003f45270 */
[----:B-1----:R-:W-:Y:S02]  /*03b0*/  SHF.R.S32.HI R0, RZ, 0x1f, R5 ;  /* 0x0000001fff007819 */ /* 0x002fe40000011405 */
[----:B------:R-:W-:Y:S02]  /*03c0*/  ISETP.GE.U32.AND P3, PT, R31, 0x2, PT ;  /* 0x000000021f00780c */ /* 0x000fe40003f66070 */
[----:B------:R-:W-:-:S04]  /*03d0*/  LEA.HI R0, R0, R5, RZ, 0x7 ;  /* 0x0000000500007211 */ /* 0x000fc800078f38ff */
[----:B------:R-:W-:Y:S02]  /*03e0*/  LOP3.LUT R0, R0, 0xffffff80, RZ, 0xc0, !PT ;  /* 0xffffff8000007812 */ /* 0x000fe400078ec0ff */
[----:B-----5:R-:W-:Y:S02]  /*03f0*/  ISETP.NE.OR P0, PT, R6, RZ, !P0 ;  /* 0x000000ff0600720c */ /* 0x020fe40004705670 */
[----:B--2---:R-:W-:Y:S02]  /*0400*/  ISETP.NE.OR P1, PT, R3, RZ, !P1 ;  /* 0x000000ff0300720c */ /* 0x004fe40004f25670 */
[----:B------:R-:W-:Y:S02]  /*0410*/  SHF.R.S32.HI R3, RZ, 0x1f, R2 ;  /* 0x0000001fff037819 */ /* 0x000fe40000011402 */
[----:B0-----:R-:W-:Y:S01]  /*0420*/  R2UR UR43, R4 ;  /* 0x00000000042b72ca */ /* 0x001fe200000e0000 */
[----:B------:R-:W-:Y:S01]  /*0430*/  IMAD.IADD R4, R5, 0x1, -R0 ;  /* 0x0000000105047824 */ /* 0x000fe200078e0a00 */
[----:B------:R-:W-:-:S05]  /*0440*/  LEA.HI R3, R3, R2, RZ, 0x2 ;  /* 0x0000000203037211 */ /* 0x000fca00078f10ff */
[----:B------:R-:W-:Y:S01]  /*0450*/  VOTEU.ALL UP0, P0 ;  /* 0x00000000003f7886 */ /* 0x000fe20000000000 */
[----:B------:R-:W-:Y:S01]  /*0460*/  LOP3.LUT R3, R3, 0xfffffffc, RZ, 0xc0, !PT ;  /* 0xfffffffc03037812 */ /* 0x000fe200078ec0ff */
[----:B------:R-:W-:-:S03]  /*0470*/  VOTEU.ALL UP1, P1 ;  /* 0x00000000003f7886 */ /* 0x000fc60000820000 */
[----:B------:R-:W0:Y:S01]  /*0480*/  @!UP0 S2UR UR7, SR_CgaCtaId ;  /* 0x00000000000789c3 */ /* 0x000e220000008800 */
[----:B------:R-:W-:Y:S01]  /*0490*/  @!UP0 UMOV UR6, 0x400 ;  /* 0x0000040000068882 */ /* 0x000fe20000000000 */
[----:B------:R-:W-:-:S04]  /*04a0*/  @!UP0 UIADD3 UR4, -UR4, 0x100000, URZ ;  /* 0x0010000004048890 */ /* 0x000fc8000fffe13f */
[----:B------:R-:W-:Y:S02]  /*04b0*/  @!UP0 USHF.L.U32 UR5, UR4, 0xb, URZ ;  /* 0x0000000b04058899 */ /* 0x000fe4000800063f */
[----:B------:R-:W-:Y:S01]  /*04c0*/  @!UP0 USHF.L.U32 UR4, UR4, 0x1, URZ ;  /* 0x0000000104048899 */ /* 0x000fe2000800063f */
[----:B------:R-:W-:Y:S01]  /*04d0*/  IMAD.IADD R14, R2, 0x1, -R3 ;  /* 0x00000001020e7824 */ /* 0x000fe200078e0a03 */
[----:B------:R-:W-:Y:S01]  /*04e0*/  @!UP1 UMOV UR9, 0x400 ;  /* 0x0000040000099882 */ /* 0x000fe20000000000 */
[----:B------:R-:W-:Y:S01]  /*04f0*/  VOTEU.ALL UP2, P1 ;  /* 0x00000000003f7886 */ /* 0x000fe20000840000 */
[----:B------:R-:W-:Y:S01]  /*0500*/  VOTEU.ALL UP3, P1 ;  /* 0x00000000003f7886 */ /* 0x000fe20000860000 */
[----:B------:R-:W-:Y:S01]  /*0510*/  VOTEU.ALL UP4, P1 ;  /* 0x00000000003f7886 */ /* 0x000fe20000880000 */
[----:B------:R-:W1:Y:S01]  /*0520*/  @!UP1 S2UR UR10, SR_CgaCtaId ;  /* 0x00000000000a99c3 */ /* 0x000e620000008800 */
[----:B------:R-:W-:Y:S01]  /*0530*/  VOTEU.ALL UP5, P1 ;  /* 0x00000000003f7886 */ /* 0x000fe200008a0000 */
[----:B0-----:R-:W-:-:S02]  /*0540*/  @!UP0 ULEA UR8, UR7, UR6, 0x18 ;  /* 0x0000000607088291 */ /* 0x001fc4000f8ec03f */
[----:B------:R-:W-:-:S04]  /*0550*/  @!UP1 UIADD3 UR6, -UR11, 0x100000, URZ ;  /* 0x001000000b069890 */ /* 0x000fc8000fffe13f */
[----:B------:R-:W-:Y:S02]  /*0560*/  @!UP1 USHF.L.U32 UR7, UR6, 0xb, URZ ;  /* 0x0000000b06079899 */ /* 0x000fe4000800063f */
[----:B------:R-:W-:Y:S01]  /*0570*/  @!UP1 USHF.L.U32 UR6, UR6, 0x1, URZ ;  /* 0x0000000106069899 */ /* 0x000fe2000800063f */
[----:B------:R-:W-:Y:S01]  /*0580*/  VOTEU.ALL UP0, P0 ;  /* 0x00000000003f7886 */ /* 0x000fe20000000000 */
[----:B-1----:R-:W-:Y:S01]  /*0590*/  @!UP1 ULEA UR9, UR10, UR9, 0x18 ;  /* 0x000000090a099291 */ /* 0x002fe2000f8ec03f */
[----:B------:R-:W-:Y:S02]  /*05a0*/  VOTEU.ALL UP1, P0 ;  /* 0x00000000003f7886 */ /* 0x000fe40000020000 */
[----:B------:R-:W-:Y:S01]  /*05b0*/  ULDC.64 UR10, c[0x0][0x598] ;  /* 0x00016600000a7ab9 */ /* 0x000fe20000000a00 */
[----:B------:R-:W-:Y:S01]  /*05c0*/  ISETP.NE.AND P0, PT, R14, 0x3, PT ;  /* 0x000000030e00780c */ /* 0x000fe20003f05270 */
[----:B------:R-:W0:Y:S02]  /*05d0*/  FENCE.VIEW.ASYNC.S ;  /* 0x00000000000073c6 */ /* 0x000e240000000000 */
[----:B0-----:R0:W3:Y:S01]  /*05e0*/  @!UP0 SYNCS.EXCH.64 URZ, [UR8+0x80], UR4 ;  /* 0x00008004083f85b2 */ /* 0x0010e20008000100 */
[----:B------:R-:W-:-:S02]  /*05f0*/  ISETP.NE.U32.AND P1, PT, RZ, UR10, PT ;  /* 0x0000000aff007c0c */ /* 0x000fc4000bf25070 */
[----:B------:R-:W-:Y:S02]  /*0600*/  ISETP.EQ.OR P0, PT, R14, RZ, !P0 ;  /* 0x000000ff0e00720c */ /* 0x000fe40004702670 */
[----:B------:R-:W-:Y:S02]  /*0610*/  ISETP.NE.AND.EX P1, PT, RZ, UR11, PT, P1 ;  /* 0x0000000bff007c0c */ /* 0x000fe4000bf25310 */
[----:B------:R-:W-:-:S04]  /*0620*/  ISETP.EQ.AND P0, PT, R7, RZ, P0 ;  /* 0x000000ff0700720c */ /* 0x000fc80000702270 */
[----:B------:R-:W-:-:S04]  /*0630*/  SEL R23, RZ, 0x1, !P0 ;  /* 0x00000001ff177807 */ /* 0x000fc80004000000 */
[----:B------:R-:W-:Y:S01]  /*0640*/  SEL R23, R23, 0x2, P3 ;  /* 0x0000000217177807 */ /* 0x000fe20001800000 */
[----:B------:R0:W3:Y:S01]  /*0650*/  @!UP1 SYNCS.EXCH.64 URZ, [UR8+0x88], UR4 ;  /* 0x00008804083f95b2 */ /* 0x0000e20008000100 */
[----:B------:R-:W-:Y:S01]  /*0660*/  NOP ;  /* 0x0000000000007918 */ /* 0x000fe20000000000 */
[----:B------:R0:W3:Y:S01]  /*0670*/  @!UP2 SYNCS.EXCH.64 URZ, [UR9+0x60], UR6 ;  /* 0x00006006093fa5b2 */ /* 0x0000e20008000100 */
[----:B------:R0:W3:Y:S01]  /*0680*/  @!UP3 SYNCS.EXCH.64 URZ, [UR9+0x68], UR6 ;  /* 0x00006806093fb5b2 */ /* 0x0000e20008000100 */
[----:B------:R0:W3:Y:S01]  /*0690*/  @!UP4 SYNCS.EXCH.64 URZ, [UR9+0x70], UR6 ;  /* 0x00007006093fc5b2 */ /* 0x0000e20008000100 */
[----:B------:R0:W3:Y:S01]  /*06a0*/  @!UP5 SYNCS.EXCH.64 URZ, [UR9+0x78], UR6 ;  /* 0x00007806093fd5b2 */ /* 0x0000e20008000100 */
[----:B------:R-:W-:Y:S01]  /*06b0*/  NOP ;  /* 0x0000000000007918 */ /* 0x000fe20000000000 */
[----:B---34-:R-:W-:Y:S06]  /*06c0*/  BAR.SYNC.DEFER_BLOCKING 0x0 ;  /* 0x0000000000007b1d */ /* 0x018fec0000010000 */
[----:B0-----:R-:W-:Y:S05]  /*06d0*/  @!P1 BRA `(.L_x_3) ;  /* 0x00000000001c9947 */ /* 0x001fea0003800000 */
[----:B------:R-:W0:Y:S02]  /*06e0*/  LDC.64 R2, c[0x0][0x598] ;  /* 0x00016600ff027b82 */ /* 0x000e240000000a00 */
[----:B0-----:R-:W2:Y:S02]  /*06f0*/  LDG.E.64 R2, desc[UR36][R2.64] ;  /* 0x0000002402027981 */ /* 0x001ea4000c1e1b00 */
[----:B--2---:R-:W-:-:S04]  /*0700*/  ISETP.NE.U32.AND P0, PT, R2, RZ, PT ;  /* 0x000000ff0200720c */ /* 0x004fc80003f05070 */
[----:B------:R-:W-:-:S13]  /*0710*/  ISETP.NE.AND.EX P0, PT, R3, RZ, PT, P0 ;  /* 0x000000ff0300720c */ /* 0x000fda0003f05300 */
[----:B------:R-:W-:Y:S05]  /*0720*/  @!P0 BRA `(.L_x_3) ;  /* 0x0000000000088947 */ /* 0x000fea0003800000 */
[----:B------:R1:W5:Y:S01]  /*0730*/  LD.E R56, desc[UR36][R2.64] ;  /* 0x0000002402387980 */ /* 0x000362000c101900 */
[----:B------:R-:W-:Y:S05]  /*0740*/  BRA `(.L_x_4) ;  /* 0x0000000000247947 */ /* 0x000fea0003800000 */
.L_x_3:
[----:B------:R-:W-:Y:S02]  /*0750*/  ULDC.64 UR4, c[0x0][0x588] ;  /* 0x0001620000047ab9 */ /* 0x000fe40000000a00 */
[----:B------:R-:W-:-:S04]  /*0760*/  ISETP.NE.U32.AND P0, PT, RZ, UR4, PT ;  /* 0x00000004ff007c0c */ /* 0x000fc8000bf05070 */
[----:B------:R-:W-:-:S13]  /*0770*/  ISETP.NE.AND.EX P0, PT, RZ, UR5, PT, P0 ;  /* 0x00000005ff007c0c */ /* 0x000fda000bf05300 */
[----:B------:R-:W-:Y:S05]  /*0780*/  @!P0 BRA `(.L_x_5) ;  /* 0x00000000000c8947 */ /* 0x000fea0003800000 */
[----:B------:R-:W0:Y:S02]  /*0790*/  LDC.64 R56, c[0x0][0x588] ;  /* 0x00016200ff387b82 */ /* 0x000e240000000a00 */
[----:B0-----:R0:W5:Y:S01]  /*07a0*/  LDG.E R56, desc[UR36][R56.64] ;  /* 0x0000002438387981 */ /* 0x001162000c1e1900 */
[----:B------:R-:W-:Y:S05]  /*07b0*/  BRA `(.L_x_4) ;  /* 0x0000000000087947 */ /* 0x000fea0003800000 */
.L_x_5:
[----:B------:R-:W-:Y:S02]  /*07c0*/  ULDC UR4, c[0x0][0x580] ;  /* 0x0001600000047ab9 */ /* 0x000fe40000000800 */
[----:B------:R-:W-:-:S07]  /*07d0*/  IMAD.U32 R56, RZ, RZ, UR4 ;  /* 0x00000004ff387e24 */ /* 0x000fce000f8e00ff */
.L_x_4:
[----:B------:R-:W-:Y:S02]  /*07e0*/  ULDC.64 UR4, c[0x0][0x5a0] ;  /* 0x0001680000047ab9 */ /* 0x000fe40000000a00 */
[----:B------:R-:W-:-:S04]  /*07f0*/  ISETP.NE.U32.AND P0, PT, RZ, UR4, PT ;  /* 0x00000004ff007c0c */ /* 0x000fc8000bf05070 */
[----:B------:R-:W-:-:S13]  /*0800*/  ISETP.NE.AND.EX P0, PT, RZ, UR5, PT, P0 ;  /* 0x00000005ff007c0c */ /* 0x000fda000bf05300 */
[----:B------:R-:W-:Y:S05]  /*0810*/  @!P0 BRA `(.L_x_6) ;  /* 0x00000000001c8947 */ /* 0x000fea0003800000 */
[----:B-1----:R-:W1:Y:S02]  /*0820*/  LDC.64 R2, c[0x0][0x5a0] ;  /* 0x00016800ff027b82 */ /* 0x002e640000000a00 */
[----:B-1----:R-:W2:Y:S02]  /*0830*/  LDG.E.64 R2, desc[UR36][R2.64] ;  /* 0x0000002402027981 */ /* 0x002ea4000c1e1b00 */
[----:B--2---:R-:W-:-:S04]  /*0840*/  ISETP.NE.U32.AND P0, PT, R2, RZ, PT ;  /* 0x000000ff0200720c */ /* 0x004fc80003f05070 */
[----:B------:R-:W-:-:S13]  /*0850*/  ISETP.NE.AND.EX P0, PT, R3, RZ, PT, P0 ;  /* 0x000000ff0300720c */ /* 0x000fda0003f05300 */
[----:B------:R-:W-:Y:S05]  /*0860*/  @!P0 BRA `(.L_x_6) ;  /* 0x0000000000088947 */ /* 0x000fea0003800000 */
[----:B0-----:R2:W5:Y:S01]  /*0870*/  LD.E R57, desc[UR36][R2.64] ;  /* 0x0000002402397980 */ /* 0x001562000c101900 */
[----:B------:R-:W-:Y:S05]  /*0880*/  BRA `(.L_x_7) ;  /* 0x0000000000247947 */ /* 0x000fea0003800000 */
.L_x_6:
[----:B------:R-:W-:Y:S02]  /*0890*/  ULDC.64 UR4, c[0x0][0x590] ;  /* 0x0001640000047ab9 */ /* 0x000fe40000000a00 */
[----:B------:R-:W-:-:S04]  /*08a0*/  ISETP.NE.U32.AND P0, PT, RZ, UR4, PT ;  /* 0x00000004ff007c0c */ /* 0x000fc8000bf05070 */
[----:B------:R-:W-:-:S13]  /*08b0*/  ISETP.NE.AND.EX P0, PT, RZ, UR5, PT, P0 ;  /* 0x00000005ff007c0c */ /* 0x000fda000bf05300 */
[----:B------:R-:W-:Y:S05]  /*08c0*/  @!P0 BRA `(.L_x_8) ;  /* 0x00000000000c8947 */ /* 0x000fea0003800000 */
[----:B-1----:R-:W0:Y:S02]  /*08d0*/  LDC.64 R2, c[0x0][0x590] ;  /* 0x00016400ff027b82 */ /* 0x002e240000000a00 */
[----:B0-----:R0:W5:Y:S01]  /*08e0*/  LDG.E R57, desc[UR36][R2.64] ;  /* 0x0000002402397981 */ /* 0x001162000c1e1900 */
[----:B------:R-:W-:Y:S05]  /*08f0*/  BRA `(.L_x_7) ;  /* 0x0000000000087947 */ /* 0x000fea0003800000 */
.L_x_8:
[----:B------:R-:W-:Y:S02]  /*0900*/  ULDC UR4, c[0x0][0x584] ;  /* 0x0001610000047ab9 */ /* 0x000fe40000000800 */
[----:B0-----:R-:W-:-:S07]  /*0910*/  IMAD.U32 R57, RZ, RZ, UR4 ;  /* 0x00000004ff397e24 */ /* 0x001fce000f8e00ff */
.L_x_7:
[----:B012---:R-:W0:Y:S01]  /*0920*/  LDC R2, c[0x0][0x65c] ;  /* 0x00019700ff027b82 */ /* 0x007e220000000800 */
[----:B------:R-:W1:Y:S01]  /*0930*/  S2R R15, SR_CTAID.Y ;  /* 0x00000000000f7919 */ /* 0x000e620000002600 */
[----:B------:R-:W-:Y:S01]  /*0940*/  ULDC UR6, c[0x0][0x28c] ;  /* 0x0000a30000067ab9 */ /* 0x000fe20000000800 */
[----:B------:R-:W-:Y:S01]  /*0950*/  ISETP.NE.AND P0, PT, R7, 0x2, PT ;  /* 0x000000020700780c */ /* 0x000fe20003f05270 */
[----:B------:R-:W-:Y:S01]  /*0960*/  UIADD3 UR6, UR6, 0x1f, URZ ;  /* 0x0000001f06067890 */ /* 0x000fe2000fffe03f */
[----:B------:R-:W2:Y:S01]  /*0970*/  S2R R6, SR_CTAID.X ;  /* 0x0000000000067919 */ /* 0x000ea20000002500 */
[----:B------:R-:W-:Y:S01]  /*0980*/  UMOV UR39, URZ ;  /* 0x0000003f00277c82 */ /* 0x000fe20008000000 */
[----:B------:R-:W-:Y:S01]  /*0990*/  UMOV UR38, URZ ;  /* 0x0000003f00267c82 */ /* 0x000fe20008000000 */
[----:B------:R-:W-:Y:S01]  /*09a0*/  USHF.R.S32.HI UR7, URZ, 0x1f, UR6 ;  /* 0x0000001f3f077899 */ /* 0x000fe20008011406 */
[----:B------:R-:W-:-:S03]  /*09b0*/  ULDC.64 UR8, c[0x0][0x650] ;  /* 0x0001940000087ab9 */ /* 0x000fc60000000a00 */
[----:B------:R-:W-:-:S04]  /*09c0*/  ULEA.HI UR7, UR7, UR6, URZ, 0x5 ;  /* 0x0000000607077291 */ /* 0x000fc8000f8f283f */
[----:B------:R-:W-:Y:S01]  /*09d0*/  USHF.R.S32.HI UR40, URZ, 0x5, UR7 ;  /* 0x000000053f287899 */ /* 0x000fe20008011407 */
[----:B0-----:R-:W-:-:S13]  /*09e0*/  ISETP.NE.AND P1, PT, R2, 0x1, PT ;  /* 0x000000010200780c */ /* 0x001fda0003f25270 */
[----:B------:R-:W2:Y:S01]  /*09f0*/  @P1 LDC R17, c[0x0][0x10] ;  /* 0x00000400ff111b82 */ /* 0x000ea20000000800 */
[----:B-1----:R-:W-:Y:S02]  /*0a00*/  @P1 IMAD.MOV.U32 R8, RZ, RZ, R15 ;  /* 0x000000ffff081224 */ /* 0x002fe400078e000f */
[----:B------:R-:W-:Y:S02]  /*0a10*/  @P1 IMAD.MOV.U32 R9, RZ, RZ, RZ ;  /* 0x000000ffff091224 */ /* 0x000fe400078e00ff */
[----:B------:R-:W-:-:S03]  /*0a20*/  @P1 IMAD.MOV.U32 R7, RZ, RZ, RZ ;  /* 0x000000ffff071224 */ /* 0x000fc600078e00ff */
[----:B------:R-:W0:Y:S01]  /*0a30*/  @!P1 LDC R3, c[0x0][0xc] ;  /* 0x00000300ff039b82 */ /* 0x000e220000000800 */
[----:B------:R-:W-:Y:S01]  /*0a40*/  ULDC UR4, c[0x0][0xc] ;  /* 0x0000030000047ab9 */ /* 0x000fe20000000800 */
[----:B------:R-:W-:Y:S02]  /*0a50*/  ULDC UR5, c[0x0][0x10] ;  /* 0x0000040000057ab9 */ /* 0x000fe40000000800 */
[----:B------:R-:W-:-:S04]  /*0a60*/  UIMAD.WIDE.U32 UR4, UR4, UR5, URZ ;  /* 0x00000005040472a5 */ /* 0x000fc8000f8e003f */
[----:B------:R-:W1:Y:S01]  /*0a70*/  LDC R0, c[0x0][0x14] ;  /* 0x00000500ff007b82 */ /* 0x000e620000000800 */
[----:B--2---:R-:W-:-:S04]  /*0a80*/  @P1 IMAD.WIDE.U32 R16, R6, R17, R8 ;  /* 0x0000001106101225 */ /* 0x004fc800078e0008 */
[----:B------:R-:W-:Y:S02]  /*0a90*/  @P1 IMAD.IADD R17, R17, 0x1, R7 ;  /* 0x0000000111111824 */ /* 0x000fe400078e0207 */
[----:B------:R-:W-:Y:S02]  /*0aa0*/  IMAD.MOV.U32 R7, RZ, RZ, RZ ;  /* 0x000000ffff077224 */ /* 0x000fe400078e00ff */
[----:B0-----:R-:W-:-:S04]  /*0ab0*/  @!P1 IMAD.WIDE.U32 R8, R3, R15, R6 ;  /* 0x0000000f03089225 */ /* 0x001fc800078e0006 */
[----:B------:R-:W-:Y:S02]  /*0ac0*/  @!P1 IMAD.MOV.U32 R16, RZ, RZ, R8 ;  /* 0x000000ffff109224 */ /* 0x000fe400078e0008 */
[----:B-1----:R-:W-:-:S04]  /*0ad0*/  IMAD.WIDE.U32 R10, R0, UR4, RZ ;  /* 0x00000004000a7c25 */ /* 0x002fc8000f8e00ff */
[----:B------:R-:W-:Y:S01]  /*0ae0*/  IMAD R3, R0, UR5, RZ ;  /* 0x0000000500037c24 */ /* 0x000fe2000f8e02ff */
[----:B------:R0:W-:Y:S01]  /*0af0*/  STL.64 [R1], R10 ;  /* 0x0000000a01007387 */ /* 0x0001e20000100a00 */
[----:B------:R-:W-:Y:S02]  /*0b00*/  @!P1 IMAD.MOV.U32 R17, RZ, RZ, R9 ;  /* 0x000000ffff119224 */ /* 0x000fe400078e0009 */
[----:B------:R-:W-:Y:S01]  /*0b10*/  IMAD.IADD R0, R11, 0x1, R3 ;  /* 0x000000010b007824 */ /* 0x000fe200078e0203 */
[----:B------:R-:W-:Y:S06]  /*0b20*/  @P0 BRA `(.L_x_9) ;  /* 0x0000000000200947 */ /* 0x000fec0003800000 */
[----:B------:R-:W-:Y:S01]  /*0b30*/  UISETP.GE.U32.AND UP0, UPT, UR40, 0x5, UPT ;  /* 0x000000052800788c */ /* 0x000fe2000bf06070 */
[----:B------:R-:W-:Y:S01]  /*0b40*/  IADD3 R16, P0, R16, R10, RZ ;  /* 0x0000000a10107210 */ /* 0x000fe20007f1e0ff */
[----:B------:R-:W-:Y:S01]  /*0b50*/  UIMAD.WIDE.U32 UR4, UR40, -0x33333333, URZ ;  /* 0xcccccccd280478a5 */ /* 0x000fe2000f8e003f */
[----:B------:R-:W-:-:S03]  /*0b60*/  UMOV UR38, URZ ;  /* 0x0000003f00267c82 */ /* 0x000fc60008000000 */
[----:B------:R-:W-:Y:S01]  /*0b70*/  USHF.R.U32.HI UR4, URZ, 0x2, UR5 ;  /* 0x000000023f047899 */ /* 0x000fe20008011605 */
[----:B------:R-:W-:-:S03]  /*0b80*/  IMAD.X R17, R0, 0x1, R17, P0 ;  /* 0x0000000100117824 */ /* 0x000fc600000e0611 */
[----:B------:R-:W-:Y:S02]  /*0b90*/  UIMAD UR39, UR4, -0x5, UR40 ;  /* 0xfffffffb042778a4 */ /* 0x000fe4000f8e0228 */
[----:B------:R-:W-:-:S12]  /*0ba0*/  @UP0 ULOP3.LUT UR38, UR4, 0x1, URZ, 0xc0, !UPT ;  /* 0x0000000104260892 */ /* 0x000fd8000f8ec03f */
.L_x_9:
[----:B------:R-:W-:Y:S01]  /*0bb0*/  ISETP.GE.U32.AND P0, PT, R16, UR8, PT ;  /* 0x0000000810007c0c */ /* 0x000fe2000bf06070 */
[----:B------:R-:W-:Y:S01]  /*0bc0*/  IMAD.MOV.U32 R22, RZ, RZ, -0x1 ;  /* 0xffffffffff167424 */ /* 0x000fe200078e00ff */
[----:B------:R-:W-:Y:S01]  /*0bd0*/  PRMT R3, RZ, 0x7610, R3 ;  /* 0x00007610ff037816 */ /* 0x000fe20000000003 */
[----:B------:R-:W-:Y:S01]  /*0be0*/  IMAD.MOV.U32 R19, RZ, RZ, -0x1 ;  /* 0xffffffffff137424 */ /* 0x000fe200078e00ff */
[----:B------:R-:W-:Y:S01]  /*0bf0*/  ISETP.GE.U32.AND.EX P0, PT, R17, UR9, PT, P0 ;  /* 0x0000000911007c0c */ /* 0x000fe2000bf06100 */
[----:B------:R-:W-:-:S12]  /*0c00*/  IMAD.MOV.U32 R18, RZ, RZ, -0x1 ;  /* 0xffffffffff127424 */ /* 0x000fd800078e00ff */
[----:B------:R-:W-:Y:S05]  /*0c10*/  @P0 BRA `(.L_x_10) ;  /* 0x0000000400580947 */ /* 0x000fea0003800000 */
[----:B------:R-:W1:Y:S01]  /*0c20*/  LDC.64 R20, c[0x0][0x628] ;  /* 0x00018a00ff147b82 */ /* 0x000e620000000a00 */
[----:B------:R-:W-:Y:S02]  /*0c30*/  IMAD.MOV.U32 R8, RZ, RZ, R16 ;  /* 0x000000ffff087224 */ /* 0x000fe400078e0010 */
[----:B------:R-:W-:-:S05]  /*0c40*/  IMAD.MOV.U32 R9, RZ, RZ, R17 ;  /* 0x000000ffff097224 */ /* 0x000fca00078e0011 */
[----:B------:R-:W2:Y:S08]  /*0c50*/  LDC R18, c[0x0][0x630] ;  /* 0x00018c00ff127b82 */ /* 0x000eb00000000800 */
[----:B------:R-:W3:Y:S01]  /*0c60*/  LDC.64 R24, c[0x0][0x620] ;  /* 0x00018800ff187b82 */ /* 0x000ee20000000a00 */
[----:B-1----:R-:W-:-:S04]  /*0c70*/  ISETP.NE.U32.AND P0, PT, R20, RZ, PT ;  /* 0x000000ff1400720c */ /* 0x002fc80003f05070 */
[----:B------:R-:W-:-:S13]  /*0c80*/  ISETP.NE.AND.EX P0, PT, R21, RZ, PT, P0 ;  /* 0x000000ff1500720c */ /* 0x000fda0003f05300 */
[----:B--23--:R-:W-:Y:S05]  /*0c90*/  @!P0 BRA `(.L_x_11) ;  /* 0x0000000000288947 */ /* 0x00cfea0003800000 */
[----:B------:R-:W1:Y:S02]  /*0ca0*/  LDC R3, c[0x0][0x634] ;  /* 0x00018d00ff037b82 */ /* 0x000e640000000800 */
[----:B-1----:R-:W-:-:S05]  /*0cb0*/  IADD3 R3, P0, R16, R3, RZ ;  /* 0x0000000310037210 */ /* 0x002fca0007f1e0ff */
[----:B------:R-:W-:-:S04]  /*0cc0*/  IMAD.X R19, RZ, RZ, R17, P0 ;  /* 0x000000ffff137224 */ /* 0x000fc800000e0611 */
[----:B------:R-:W-:-:S04]  /*0cd0*/  IMAD.WIDE.U32 R8, R19, R20, RZ ;  /* 0x0000001413087225 */ /* 0x000fc800078e00ff */
[----:B0-----:R-:W-:-:S04]  /*0ce0*/  IMAD.WIDE.U32 R10, P0, R3, R21, R8 ;  /* 0x00000015030a7225 */ /* 0x001fc80007800008 */
[----:B------:R-:W-:-:S04]  /*0cf0*/  IMAD.WIDE.U32 R8, R3, R20, RZ ;  /* 0x0000001403087225 */ /* 0x000fc800078e00ff */
[----:B------:R-:W-:Y:S01]  /*0d00*/  IMAD.X R13, RZ, RZ, RZ, P0 ;  /* 0x000000ffff0d7224 */ /* 0x000fe200000e06ff */
[----:B------:R-:W-:Y:S01]  /*0d10*/  IADD3 RZ, P0, R9, R10, RZ ;  /* 0x0000000a09ff7210 */ /* 0x000fe20007f1e0ff */
[----:B------:R-:W-:-:S04]  /*0d20*/  IMAD.MOV.U32 R12, RZ, RZ, R11 ;  /* 0x000000ffff0c7224 */ /* 0x000fc800078e000b */
[----:B------:R-:W-:-:S08]  /*0d30*/  IMAD.WIDE.U32.X R8, R19, R21, R12, P0 ;  /* 0x0000001513087225 */ /* 0x000fd000000e040c */
.L_x_11:
[-CC-:B------:R-:W-:Y:S01]  /*0d40*/  SHF.R.U64 R30, R8, R18.reuse, R9.reuse ;  /* 0x00000012081e7219 */ /* 0x180fe20000001209 */
[----:B------:R-:W1:Y:S01]  /*0d50*/  LDC R12, c[0x0][0x618] ;  /* 0x00018600ff0c7b82 */ /* 0x000e620000000800 */
[----:B------:R-:W-:Y:S01]  /*0d60*/  SHF.R.U32.HI R7, RZ, R18, R9 ;  /* 0x00000012ff077219 */ /* 0x000fe20000011609 */
[----:B------:R-:W-:Y:S01]  /*0d70*/  ULDC UR4, c[0x0][0x150] ;  /* 0x0000540000047ab9 */ /* 0x000fe20000000800 */
[----:B0-----:R-:W-:Y:S02]  /*0d80*/  IADD3 R11, P0, RZ, -R30, RZ ;  /* 0x8000001eff0b7210 */ /* 0x001fe40007f1e0ff */
[----:B------:R-:W-:-:S03]  /*0d90*/  I2FP.F32.U32 R3, R6 ;  /* 0x0000000600037245 */ /* 0x000fc60000201000 */
[----:B------:R-:W0:Y:S01]  /*0da0*/  LDC.64 R26, c[0x0][0x640] ;  /* 0x00019000ff1a7b82 */ /* 0x000e220000000a00 */
[----:B------:R-:W-:Y:S02]  /*0db0*/  IMAD.X R13, RZ, RZ, ~R7, P0 ;  /* 0x000000ffff0d7224 */ /* 0x000fe400000e0e07 */
[----:B------:R-:W-:Y:S01]  /*0dc0*/  FMUL R3, R3, UR4 ;  /* 0x0000000403037c20 */ /* 0x000fe20008400000 */
[----:B------:R-:W-:Y:S01]  /*0dd0*/  IMAD.WIDE.U32 R8, R11, R24, R16 ;  /* 0x000000180b087225 */ /* 0x000fe200078e0010 */
[----:B------:R-:W-:-:S03]  /*0de0*/  ULDC UR4, c[0x0][0x154] ;  /* 0x0000550000047ab9 */ /* 0x000fc60000000800 */
[----:B------:R-:W-:Y:S01]  /*0df0*/  IMAD R10, R13, R24, RZ ;  /* 0x000000180d0a7224 */ /* 0x000fe200078e02ff */
[----:B------:R-:W2:Y:S01]  /*0e00*/  LDC R7, c[0x0][0x144] ;  /* 0x00005100ff077b82 */ /* 0x000ea20000000800 */
[----:B------:R-:W3:Y:S02]  /*0e10*/  F2I.U32.TRUNC.NTZ R3, R3 ;  /* 0x0000000300037305 */ /* 0x000ee4000020f000 */
[----:B------:R-:W-:-:S04]  /*0e20*/  IMAD R11, R11, R25, R10 ;  /* 0x000000190b0b7224 */ /* 0x000fc800078e020a */
[----:B------:R-:W-:Y:S01]  /*0e30*/  IMAD.IADD R9, R9, 0x1, R11 ;  /* 0x0000000109097824 */ /* 0x000fe200078e020b */
[----:B------:R-:W4:Y:S01]  /*0e40*/  LDC R18, c[0x0][0x608] ;  /* 0x00018200ff127b82 */ /* 0x000f220000000800 */
[----:B------:R-:W-:-:S03]  /*0e50*/  IMAD.MOV.U32 R11, RZ, RZ, -0x1 ;  /* 0xffffffffff0b7424 */ /* 0x000fc600078e00ff */
[-C--:B-1----:R-:W-:Y:S02]  /*0e60*/  SHF.R.U64 R22, R8, R12.reuse, R9 ;  /* 0x0000000c08167219 */ /* 0x082fe40000001209 */
[----:B------:R-:W-:Y:S02]  /*0e70*/  I2FP.F32.U32 R8, R15 ;  /* 0x0000000f00087245 */ /* 0x000fe40000201000 */
[----:B------:R-:W1:Y:S01]  /*0e80*/  LDC R24, c[0x0][0x658] ;  /* 0x00019600ff187b82 */ /* 0x000e620000000800 */
[----:B0-----:R-:W-:Y:S01]  /*0e90*/  ISETP.NE.U32.AND P0, PT, R26, RZ, PT ;  /* 0x000000ff1a00720c */ /* 0x001fe20003f05070 */
[----:B---3--:R-:W-:Y:S01]  /*0ea0*/  IMAD.MOV R10, RZ, RZ, -R3 ;  /* 0x000000ffff0a7224 */ /* 0x008fe200078e0a03 */
[----:B------:R-:W-:Y:S01]  /*0eb0*/  SHF.R.U32.HI R9, RZ, R12, R9 ;  /* 0x0000000cff097219 */ /* 0x000fe20000011609 */
[----:B------:R-:W-:Y:S01]  /*0ec0*/  FMUL R8, R8, UR4 ;  /* 0x0000000408087c20 */ /* 0x000fe20008400000 */
[----:B------:R-:W-:-:S03]  /*0ed0*/  ISETP.NE.AND.EX P0, PT, R27, RZ, PT, P0 ;  /* 0x000000ff1b00720c */ /* 0x000fc60003f05300 */
[----:B------:R-:W0:Y:S01]  /*0ee0*/  LDC R20, c[0x0][0x148] ;  /* 0x00005200ff147b82 */ /* 0x000e220000000800 */
[----:B--2---:R-:W-:-:S07]  /*0ef0*/  IMAD R3, R7, R10, R6 ;  /* 0x0000000a07037224 */ /* 0x004fce00078e0206 */
[----:B------:R-:W2:Y:S01]  /*0f00*/  LDC R21, c[0x0][0x600] ;  /* 0x00018000ff157b82 */ /* 0x000ea20000000800 */
[-CC-:B----4-:R-:W-:Y:S02]  /*0f10*/  SHF.R.U64 R32, R22, R18.reuse, R9.reuse ;  /* 0x0000001216207219 */ /* 0x190fe40000001209 */
[----:B------:R-:W-:Y:S01]  /*0f20*/  SHF.R.U32.HI R7, RZ, R18, R9 ;  /* 0x00000012ff077219 */ /* 0x000fe20000011609 */
[----:B------:R-:W-:Y:S01]  /*0f30*/  IMAD.MOV.U32 R9, RZ, RZ, 0x1 ;  /* 0x00000001ff097424 */ /* 0x000fe200078e00ff */
[----:B------:R3:W4:Y:S03]  /*0f40*/  F2I.U32.TRUNC.NTZ R18, R8 ;  /* 0x0000000800127305 */ /* 0x000726000020f000 */
[----:B------:R-:W0:Y:S01]  /*0f50*/  LDC R25, c[0x0][0x648] ;  /* 0x00019200ff197b82 */ /* 0x000e220000000800 */
[-C--:B-1----:R-:W-:Y:S02]  /*0f60*/  SHF.L.U32 R6, R11, R24.reuse, RZ ;  /* 0x000000180b067219 */ /* 0x082fe400000006ff */
[----:B------:R-:W-:-:S02]  /*0f70*/  SHF.R.U64 R34, R32, R24, R7 ;  /* 0x0000001820227219 */ /* 0x000fc40000001207 */
[----:B------:R-:W-:Y:S02]  /*0f80*/  LOP3.LUT R13, RZ, R6, RZ, 0x33, !PT ;  /* 0x00000006ff0d7212 */ /* 0x000fe400078e33ff */
[-C--:B------:R-:W-:Y:S01]  /*0f90*/  SHF.R.U32.HI R7, RZ, R24.reuse, R7 ;  /* 0x00000018ff077219 */ /* 0x080fe20000011607 */
[----:B------:R-:W1:Y:S01]  /*0fa0*/  LDC R29, c[0x0][0x638] ;  /* 0x00018e00ff1d7b82 */ /* 0x000e620000000800 */
[----:B------:R-:W-:Y:S01]  /*0fb0*/  SHF.L.U32 R12, R9, R24, RZ ;  /* 0x00000018090c7219 */ /* 0x000fe200000006ff */
[----:B------:R-:W-:-:S06]  /*0fc0*/  IMAD.MOV.U32 R6, RZ, RZ, R34 ;  /* 0x000000ffff067224 */ /* 0x000fcc00078e0022 */
[----:B------:R-:W0:Y:S01]  /*0fd0*/  LDC R28, c[0x0][0x610] ;  /* 0x00018400ff1c7b82 */ /* 0x000e220000000800 */
[----:B---34-:R-:W-:Y:S05]  /*0fe0*/  @!P0 BRA `(.L_x_12) ;  /* 0x0000000000288947 */ /* 0x018fea0003800000 */
[----:B------:R-:W3:Y:S02]  /*0ff0*/  LDC R11, c[0x0][0x64c] ;  /* 0x00019300ff0b7b82 */ /* 0x000ee40000000800 */
[----:B---3--:R-:W-:-:S05]  /*1000*/  IADD3 R11, P0, R34, R11, RZ ;  /* 0x0000000b220b7210 */ /* 0x008fca0007f1e0ff */
[----:B------:R-:W-:-:S04]  /*1010*/  IMAD.X R19, RZ, RZ, R7, P0 ;  /* 0x000000ffff137224 */ /* 0x000fc800000e0607 */
[----:B------:R-:W-:-:S04]  /*1020*/  IMAD.WIDE.U32 R6, R19, R26, RZ ;  /* 0x0000001a13067225 */ /* 0x000fc800078e00ff */
[----:B------:R-:W-:-:S04]  /*1030*/  IMAD.WIDE.U32 R8, P0, R11, R27, R6 ;  /* 0x0000001b0b087225 */ /* 0x000fc80007800006 */
[----:B------:R-:W-:-:S04]  /*1040*/  IMAD.WIDE.U32 R6, R11, R26, RZ ;  /* 0x0000001a0b067225 */ /* 0x000fc800078e00ff */
[----:B------:R-:W-:Y:S01]  /*1050*/  IMAD.X R11, RZ, RZ, RZ, P0 ;  /* 0x000000ffff0b7224 */ /* 0x000fe200000e06ff */
[----:B------:R-:W-:Y:S01]  /*1060*/  IADD3 RZ, P0, R7, R8, RZ ;  /* 0x0000000807ff7210 */ /* 0x000fe20007f1e0ff */
[----:B------:R-:W-:-:S04]  /*1070*/  IMAD.MOV.U32 R10, RZ, RZ, R9 ;  /* 0x000000ffff0a7224 */ /* 0x000fc800078e0009 */
[----:B------:R-:W-:-:S08]  /*1080*/  IMAD.WIDE.U32.X R6, R19, R27, R10, P0 ;  /* 0x0000001b13067225 */ /* 0x000fd000000e040a */
.L_x_12:
[----:B0-----:R-:W-:Y:S01]  /*1090*/  SHF.R.U64 R6, R6, R25, R7 ;  /* 0x0000001906067219 */ /* 0x001fe20000001207 */
[----:B--2---:R-:W-:Y:S01]  /*10a0*/  VIADD R7, R21, 0xffffffff ;  /* 0xffffffff15077836 */ /* 0x004fe20000000000 */
[----:B------:R-:W-:Y:S01]  /*10b0*/  LOP3.LUT R13, R32, R13, RZ, 0xc0, !PT ;  /* 0x0000000d200d7212 */ /* 0x000fe200078ec0ff */
[----:B------:R-:W-:Y:S02]  /*10c0*/  IMAD.MOV R18, RZ, RZ, -R18 ;  /* 0x000000ffff127224 */ /* 0x000fe400078e0a12 */
[----:B------:R-:W-:Y:S01]  /*10d0*/  IMAD.MOV R8, RZ, RZ, -R6 ;  /* 0x000000ffff087224 */ /* 0x000fe200078e0a06 */
[----:B------:R-:W-:Y:S01]  /*10e0*/  LOP3.LUT R7, R22, R7, RZ, 0xc0, !PT ;  /* 0x0000000716077212 */ /* 0x000fe200078ec0ff */
[----:B------:R-:W-:Y:S02]  /*10f0*/  IMAD R12, R12, R6, R13 ;  /* 0x000000060c0c7224 */ /* 0x000fe400078e020d */
[----:B------:R-:W-:Y:S02]  /*1100*/  @P1 IMAD R3, R20, R18, R15 ;  /* 0x0000001214031224 */ /* 0x000fe400078e020f */
[----:B-1----:R-:W-:-:S02]  /*1110*/  IMAD R6, R8, R29, R34 ;  /* 0x0000001d08067224 */ /* 0x002fc400078e0222 */
[----:B------:R-:W-:Y:S02]  /*1120*/  IMAD R22, R12, R28, R3 ;  /* 0x0000001c0c167224 */ /* 0x000fe400078e0203 */
[----:B------:R-:W-:Y:S02]  /*1130*/  IMAD R7, R6, R21, R7 ;  /* 0x0000001506077224 */ /* 0x000fe400078e0207 */
[----:B------:R-:W-:Y:S02]  /*1140*/  IMAD.MOV.U32 R3, RZ, RZ, 0x1 ;  /* 0x00000001ff037424 */ /* 0x000fe400078e00ff */
[----:B------:R-:W-:Y:S01]  /*1150*/  IMAD.MOV.U32 R18, RZ, RZ, R30 ;  /* 0x000000ffff127224 */ /* 0x000fe200078e001e */
[----:B------:R-:W-:Y:S02]  /*1160*/  SEL R19, R7, R22, !P1 ;  /* 0x0000001607137207 */ /* 0x000fe40004800000 */
[----:B------:R-:W-:-:S07]  /*1170*/  SEL R22, R22, R7, !P1 ;  /* 0x0000000716167207 */ /* 0x000fce0004800000 */
.L_x_10:
[----:B------:R-:W-:Y:S05]  /*1180*/  @!P2 BRA `(.L_x_13) ;  /* 0x0000002c00cca947 */ /* 0x000fea0003800000 */
[----:B------:R-:W-:-:S13]  /*1190*/  ISETP.GT.U32.AND P0, PT, R31, 0x1, PT ;  /* 0x000000011f00780c */ /* 0x000fda0003f04070 */
[----:B------:R-:W-:Y:S05]  /*11a0*/  @P0 EXIT ;  /* 0x000000000000094d */ /* 0x000fea0003800000 */
.L_x_14:
[----:B------:R-:W-:-:S08]  /*11b0*/  NOP ;  /* 0x0000000000007918 */ /* 0x000fd00000000000 */
[----:B------:R-:W1:Y:S02]  /*11c0*/  USETMAXREG.TRY_ALLOC.CTAPOOL UP0, 0xe8 ;  /* 0x000000e8000079c8 */ /* 0x000e640008000600 */
[----:B-1----:R-:W-:-:S13]  /*11d0*/  PLOP3.LUT P0, PT, PT, PT, UP0, 0x80, 0x0 ;  /* 0x000000000000781c */ /* 0x002fda0003f0f008 */
[----:B------:R-:W-:Y:S05]  /*11e0*/  @!P0 BRA `(.L_x_14) ;  /* 0xfffffffc00f08947 */ /* 0x000fea000383ffff */
[----:B------:R-:W-:-:S13]  /*11f0*/  LOP3.LUT P0, RZ, R3, 0xff, RZ, 0xc0, !PT ;  /* 0x000000ff03ff7812 */ /* 0x000fda000780c0ff */
[----:B------:R-:W-:Y:S05]  /*1200*/  @!P0 EXIT ;  /* 0x000000000000894d */ /* 0x000fea0003800000 */
[----:B------:R-:W2:Y:S01]  /*1210*/  LDL.64 R8, [R1] ;  /* 0x0000000001087983 */ /* 0x000ea20000100a00 */
[----:B------:R-:W1:Y:S01]  /*1220*/  S2UR UR4, SR_CgaCtaId ;  /* 0x00000000000479c3 */ /* 0x000e620000008800 */
[----:B------:R-:W-:Y:S01]  /*1230*/  SHF.R.S32.HI R3, RZ, 0x1f, R4 ;  /* 0x0000001fff037819 */ /* 0x000fe20000011404 */
[----:B------:R-:W-:Y:S01]  /*1240*/  UMOV UR41, 0x400 ;  /* 0x0000040000297882 */ /* 0x000fe20000000000 */
[----:B------:R-:W-:Y:S01]  /*1250*/  UISETP.LT.AND UP0, UPT, UR40, 0x1, UPT ;  /* 0x000000012800788c */ /* 0x000fe2000bf01270 */
[----:B------:R-:W-:Y:S01]  /*1260*/  IMAD.MOV.U32 R6, RZ, RZ, 0x1 ;  /* 0x00000001ff067424 */ /* 0x000fe200078e00ff */
[CC--:B------:R-:W-:Y:S01]  /*1270*/  LEA.HI R5, R3.reuse, R4.reuse, RZ, 0x2 ;  /* 0x0000000403057211 */ /* 0x0c0fe200078f10ff */
[----:B------:R-:W-:Y:S01]  /*1280*/  UIADD3 UR5, UR43, -0x1, URZ ;  /* 0xffffffff2b057890 */ /* 0x000fe2000fffe03f */
[----:B------:R-:W-:Y:S01]  /*1290*/  LEA.HI R3, R3, R4, RZ, 0x5 ;  /* 0x0000000403037211 */ /* 0x000fe200078f28ff */
[----:B------:R-:W3:Y:S01]  /*12a0*/  LDC R63, c[0x0][0x658] ;  /* 0x00019600ff3f7b82 */ /* 0x000ee20000000800 */
[--C-:B------:R-:W-:Y:S01]  /*12b0*/  SHF.R.S32.HI R58, RZ, 0x2, R5.reuse ;  /* 0x00000002ff3a7819 */ /* 0x100fe20000011405 */
[----:B------:R-:W-:Y:S01]  /*12c0*/  USEL UR42, UR40, 0x1, UP0 ;  /* 0x00000001282a7887 */ /* 0x000fe20008000000 */
[----:B------:R-:W-:Y:S01]  /*12d0*/  SHF.R.S32.HI R7, RZ, 0x1f, R5 ;  /* 0x0000001fff077819 */ /* 0x000fe20000011405 */
[----:B------:R-:W-:Y:S01]  /*12e0*/  UISETP.NE.AND UP0, UPT, UR5, URZ, UPT ;  /* 0x0000003f0500728c */ /* 0x000fe2000bf05270 */
[----:B------:R-:W-:Y:S01]  /*12f0*/  LOP3.LUT R5, R5, 0xfffffffc, RZ, 0xc0, !PT ;  /* 0xfffffffc05057812 */ /* 0x000fe200078ec0ff */
[----:B------:R-:W-:Y:S01]  /*1300*/  ULDC UR8, c[0x0][0x284] ;  /* 0x0000a10000087ab9 */ /* 0x000fe20000000800 */
[----:B------:R-:W-:Y:S01]  /*1310*/  LEA.HI R7, R7, R58, RZ, 0x3 ;  /* 0x0000003a07077211 */ /* 0x000fe200078f18ff */
[----:B------:R-:W4:Y:S01]  /*1320*/  LDC R62, c[0x0][0x288] ;  /* 0x0000a200ff3e7b82 */ /* 0x000f220000000800 */
[----:B------:R-:W-:Y:S01]  /*1330*/  SHF.R.S32.HI R3, RZ, 0x5, R3 ;  /* 0x00000005ff037819 */ /* 0x000fe20000011403 */
[----:B------:R-:W-:Y:S01]  /*1340*/  IMAD.IADD R5, R4, 0x1, -R5 ;  /* 0x0000000104057824 */ /* 0x000fe200078e0a05 */
[----:B------:R-:W-:Y:S01]  /*1350*/  LOP3.LUT R7, R7, 0xfffffff8, RZ, 0xc0, !PT ;  /* 0xfffffff807077812 */ /* 0x000fe200078ec0ff */
[----:B------:R-:W-:Y:S01]  /*1360*/  IMAD.MOV.U32 R4, RZ, RZ, -0x1 ;  /* 0xffffffffff047424 */ /* 0x000fe200078e00ff */
[----:B------:R-:W-:Y:S01]  /*1370*/  USEL UR7, URZ, 0x1, UP0 ;  /* 0x000000013f077887 */ /* 0x000fe20008000000 */
[----:B------:R-:W-:Y:S01]  /*1380*/  IMAD.SHL.U32 R60, R5, 0x2, RZ ;  /* 0x00000002053c7824 */ /* 0x000fe200078e00ff */
[----:B------:R-:W-:Y:S01]  /*1390*/  USHF.L.U32 UR48, UR40, 0x1, URZ ;  /* 0x0000000128307899 */ /* 0x000fe2000800063f */
[----:B------:R-:W-:Y:S01]  /*13a0*/  IMAD.IADD R58, R58, 0x1, -R7 ;  /* 0x000000013a3a7824 */ /* 0x000fe200078e0a07 */
[----:B-1----:R-:W-:-:S02]  /*13b0*/  ULEA UR41, UR4, UR41, 0x18 ;  /* 0x0000002904297291 */ /* 0x002fc4000f8ec03f */
[----:B------:R-:W-:Y:S01]  /*13c0*/  USHF.L.U32 UR4, UR5, 0x3, URZ ;  /* 0x0000000305047899 */ /* 0x000fe2000800063f */
[C-C-:B------:R-:W-:Y:S01]  /*13d0*/  IMAD R65, R3.reuse, -0x10, -R58.reuse ;  /* 0xfffffff003417824 */ /* 0x140fe200078e0a3a */
[----:B------:R-:W-:Y:S01]  /*13e0*/  UIADD3 UR5, UR41, 0x180, URZ ;  /* 0x0000018029057890 */ /* 0x000fe2000fffe03f */
[--C-:B------:R-:W-:Y:S01]  /*13f0*/  SHF.R.S32.HI R59, RZ, 0x1f, R58.reuse ;  /* 0x0000001fff3b7819 */ /* 0x100fe2000001143a */
[----:B------:R-:W-:Y:S01]  /*1400*/  UIADD3 UR6, UR41, 0x2980, URZ ;  /* 0x0000298029067890 */ /* 0x000fe2000fffe03f */
[-C--:B---3--:R-:W-:Y:S01]  /*1410*/  SHF.L.U32 R4, R4, R63.reuse, RZ ;  /* 0x0000003f04047219 */ /* 0x088fe200000006ff */
[----:B------:R-:W-:Y:S01]  /*1420*/  USHF.R.U32.HI UR5, URZ, 0x4, UR5 ;  /* 0x000000043f057899 */ /* 0x000fe20008011605 */
[----:B------:R-:W-:Y:S01]  /*1430*/  SHF.L.U32 R63, R6, R63, RZ ;  /* 0x0000003f063f7219 */ /* 0x000fe200000006ff */
[----:B------:R-:W-:Y:S01]  /*1440*/  USHF.R.U32.HI UR6, URZ, 0x4, UR6 ;  /* 0x000000043f067899 */ /* 0x000fe20008011606 */
[----:B------:R-:W-:Y:S01]  /*1450*/  IMAD.WIDE R58, R3, 0x10, R58 ;  /* 0x00000010033a7825 */ /* 0x000fe200078e023a */
[----:B------:R-:W-:Y:S01]  /*1460*/  UIADD3 UR47, UR41, 0x60, URZ ;  /* 0x00000060292f7890 */ /* 0x000fe2000fffe03f */
[----:B------:R-:W-:Y:S01]  /*1470*/  LOP3.LUT R64, RZ, R4, RZ, 0x33, !PT ;  /* 0x00000004ff407212 */ /* 0x000fe200078e33ff */
[----:B------:R-:W-:Y:S01]  /*1480*/  ULOP3.LUT UR4, UR4, 0x8, URZ, 0xc0, !UPT ;  /* 0x0000000804047892 */ /* 0x000fe2000f8ec03f */
[----:B----4-:R-:W-:Y:S01]  /*1490*/  IMAD R62, R5, -0x2, R62 ;  /* 0xfffffffe053e7824 */ /* 0x010fe200078e023e */
[----:B------:R-:W-:Y:S01]  /*14a0*/  ULOP3.LUT UR5, UR5, 0x3fff, URZ, 0xc0, !UPT ;  /* 0x00003fff05057892 */ /* 0x000fe2000f8ec03f */
[----:B------:R-:W-:Y:S01]  /*14b0*/  IMAD.U32 R68, RZ, RZ, UR7 ;  /* 0x00000007ff447e24 */ /* 0x000fe2000f8e00ff */
[----:B------:R-:W-:Y:S01]  /*14c0*/  ULOP3.LUT UR6, UR6, 0x3fff, URZ, 0xc0, !UPT ;  /* 0x00003fff06067892 */ /* 0x000fe2000f8ec03f */
[----:B------:R-:W-:Y:S01]  /*14d0*/  SHF.R.S32.HI R61, RZ, 0x1f, R60 ;  /* 0x0000001fff3d7819 */ /* 0x000fe2000001143c */
[----:B------:R-:W-:Y:S01]  /*14e0*/  VIADD R65, R65, UR8 ;  /* 0x0000000841417c36 */ /* 0x000fe20008000000 */
[----:B------:R-:W-:-:S02]  /*14f0*/  UIADD3 UR42, -UR42, UR40, URZ ;  /* 0x000000282a2a7290 */ /* 0x000fc4000fffe13f */
[----:B------:R-:W-:Y:S02]  /*1500*/  ULEA UR43, UR43, UR47, 0x3 ;  /* 0x0000002f2b2b7291 */ /* 0x000fe4000f8e183f */
[----:B------:R-:W-:Y:S02]  /*1510*/  ULOP3.LUT UR49, UR4, 0x8, URZ, 0x3c, !UPT ;  /* 0x0000000804317892 */ /* 0x000fe4000f8e3c3f */
[----:B------:R-:W-:Y:S02]  /*1520*/  ULOP3.LUT UR44, UR4, 0x18, URZ, 0x3c, !UPT ;  /* 0x00000018042c7892 */ /* 0x000fe4000f8e3c3f */
[----:B------:R-:W-:Y:S02]  /*1530*/  ULOP3.LUT UR45, UR5, 0x10000, URZ, 0xfc, !UPT ;  /* 0x00010000052d7892 */ /* 0x000fe4000f8efc3f */
[----:B------:R-:W-:Y:S01]  /*1540*/  ULOP3.LUT UR46, UR6, 0x10000, URZ, 0xfc, !UPT ;  /* 0x00010000062e7892 */ /* 0x000fe2000f8efc3f */
[----:B--2---:R-:W-:-:S11]  /*1550*/  SHF.L.U64.HI R66, R8, 0x1, R0 ;  /* 0x0000000108427819 */ /* 0x004fd60000010200 */
.L_x_102:
[----:B------:R-:W-:-:S04]  /*1560*/  SHF.L.U32 R0, R68, 0x1f, RZ ;  /* 0x0000001f44007819 */ /* 0x000fc800000006ff */
[----:B------:R-:W1:Y:S02]  /*1570*/  SYNCS.PHASECHK.TRANS64.TRYWAIT P0, [UR43+-0x8], R0 ;  /* 0xfffff800ff0075a7 */ /* 0x000e64000800016b */
[----:B-1----:R-:W-:Y:S05]  /*1580*/  @!P0 BRA `(.L_x_15) ;  /* 0x0000003800d08947 */ /* 0x002fea0003800000 */
.L_x_125:
[----:B------:R-:W-:Y:S02]  /*1590*/  ULDC UR4, c[0x0][0x28c] ;  /* 0x0000a30000047ab9 */ /* 0x000fe40000000800 */
[----:B------:R-:W-:-:S13]  /*15a0*/  ISETP.LT.AND P0, PT, RZ, UR4, PT ;  /* 0x00000004ff007c0c */ /* 0x000fda000bf01270 */
[----:B------:R-:W-:Y:S05]  /*15b0*/  @P0 BRA `(.L_x_16) ;  /* 0x0000000000400947 */ /* 0x000fea0003800000 */
[----:B-1----:R-:W-:Y:S01]  /*15c0*/  MOV R0, 0x0 ;  /* 0x0000000000007802 */ /* 0x002fe20000000f00 */
[----:B------:R-:W-:Y:S01]  /*15d0*/  ULDC.64 UR4, c[0x4][0x68] ;  /* 0x01001a0000047ab9 */ /* 0x000fe20000000a00 */
[----:B------:R-:W-:Y:S01]  /*15e0*/  ULDC.64 UR6, c[0x4][0x8] ;  /* 0x0100020000067ab9 */ /* 0x000fe20000000a00 */
[----:B------:R-:W-:Y:S01]  /*15f0*/  IMAD.U32 R4, RZ, RZ, UR4 ;  /* 0x00000004ff047e24 */ /* 0x000fe2000f8e00ff */
[----:B------:R1:W2:Y:S01]  /*1600*/  LDC.64 R14, c[0x4][R0] ;  /* 0x01000000000e7b82 */ /* 0x0002a20000000a00 */
[----:B------:R-:W-:Y:S01]  /*1610*/  IMAD.U32 R5, RZ, RZ, UR5 ;  /* 0x00000005ff057e24 */ /* 0x000fe2000f8e00ff */
[----:B------:R-:W-:Y:S01]  /*1620*/  ULDC.64 UR4, c[0x4][0x70] ;  /* 0x01001c0000047ab9 */ /* 0x000fe20000000a00 */
[----:B0-----:R-:W-:Y:S02]  /*1630*/  IMAD.U32 R10, RZ, RZ, UR6 ;  /* 0x00000006ff0a7e24 */ /* 0x001fe4000f8e00ff */
[----:B------:R-:W-:Y:S02]  /*1640*/  IMAD.U32 R6, RZ, RZ, UR4 ;  /* 0x00000004ff067e24 */ /* 0x000fe4000f8e00ff */
[----:B------:R-:W-:-:S02]  /*1650*/  IMAD.U32 R7, RZ, RZ, UR5 ;  /* 0x00000005ff077e24 */ /* 0x000fc4000f8e00ff */
[----:B------:R-:W-:Y:S02]  /*1660*/  IMAD.U32 R11, RZ, RZ, UR7 ;  /* 0x00000007ff0b7e24 */ /* 0x000fe4000f8e00ff */
[----:B------:R-:W-:Y:S02]  /*1670*/  IMAD.MOV.U32 R8, RZ, RZ, 0x1e1 ;  /* 0x000001e1ff087424 */ /* 0x000fe400078e00ff */
[----:B------:R-:W-:Y:S02]  /*1680*/  IMAD.MOV.U32 R12, RZ, RZ, 0x1 ;  /* 0x00000001ff0c7424 */ /* 0x000fe400078e00ff */
[----:B-1----:R-:W-:-:S07]  /*1690*/  IMAD.MOV.U32 R13, RZ, RZ, RZ ;  /* 0x000000ffff0d7224 */ /* 0x002fce00078e00ff */
[----:B------:R-:W-:-:S07]  /*16a0*/  LEPC R20, `(.L_x_16) ;  /* 0x000000001014794e */ /* 0x000fce0000000000 */
[----:B--2--5:R-:W-:Y:S05]  /*16b0*/  CALL.ABS.NOINC R14 ;  /* 0x000000000e007343 */ /* 0x024fea0003c00000 */
.L_x_16:
[----:B-1----:R-:W-:-:S04]  /*16c0*/  LOP3.LUT R0, R23, 0x1, RZ, 0xfc, !PT ;  /* 0x0000000117007812 */ /* 0x002fc800078efcff */
[----:B------:R-:W-:-:S13]  /*16d0*/  ISETP.NE.AND P0, PT, R0, 0x3, PT ;  /* 0x000000030000780c */ /* 0x000fda0003f05270 */
[----:B------:R-:W-:Y:S05]  /*16e0*/  @!P0 BRA `(.L_x_17) ;  /* 0x0000000000048947 */ /* 0x000fea0003800000 */
[----:B------:R-:W-:Y:S01]  /*16f0*/  BPT.TRAP 0x1 ;  /* 0x000000040000795c */ /* 0x000fe20000300000 */
.L_x_17:
[----:B------:R-:W-:Y:S02]  /*1700*/  IMAD.U32 R3, RZ, RZ, UR39 ;  /* 0x00000027ff037e24 */ /* 0x000fe4000f8e00ff */
[----:B------:R-:W-:-:S03]  /*1710*/  IMAD.U32 R0, RZ, RZ, UR38 ;  /* 0x00000026ff007e24 */ /* 0x000fc6000f8e00ff */
[----:B------:R-:W-:Y:S02]  /*1720*/  LEA R3, R3, UR41, 0x3 ;  /* 0x0000002903037c11 */ /* 0x000fe4000f8e18ff */
[----:B------:R-:W-:-:S04]  /*1730*/  SHF.L.U32 R0, R0, 0x1f, RZ ;  /* 0x0000001f00007819 */ /* 0x000fc800000006ff */
[----:B------:R1:W2:Y:S01]  /*1740*/  SYNCS.PHASECHK.TRANS64.TRYWAIT P1, [R3+URZ], R0 ;  /* 0x00000000030075a7 */ /* 0x0002a2000802017f */
[----:B------:R-:W-:Y:S05]  /*1750*/  @!P0 BRA `(.L_x_18) ;  /* 0x0000000000048947 */ /* 0x000fea0003800000 */
[----:B------:R-:W-:Y:S01]  /*1760*/  BPT.TRAP 0x1 ;  /* 0x000000040000795c */ /* 0x000fe20000300000 */
.L_x_18:
[----:B--2---:R-:W-:Y:S05]  /*1770*/  @P1 BRA `(.L_x_19) ;  /* 0x0000000000081947 */ /* 0x004fea0003800000 */
[----:B------:R-:W2:Y:S02]  /*1780*/  SYNCS.PHASECHK.TRANS64.TRYWAIT P1, [R3+URZ], R0 ;  /* 0x00000000030075a7 */ /* 0x000ea4000802017f */
[----:B--2---:R-:W-:Y:S05]  /*1790*/  @!P1 BRA `(.L_x_20) ;  /* 0x0000003800649947 */ /* 0x004fea0003800000 */
.L_x_19:
[----:B------:R-:W-:Y:S05]  /*17a0*/  WARPSYNC.ALL ;  /* 0x0000000000007948 */ /* 0x000fea0003800000 */
[----:B------:R-:W-:Y:S01]  /*17b0*/  ULEA UR4, UR39, UR45, 0x7 ;  /* 0x0000002d27047291 */ /* 0x000fe2000f8e383f */
[----:B------:R-:W-:Y:S01]  /*17c0*/  WARPGROUP.ARRIVE ;  /* 0x00000000000079c5 */ /* 0x000fe20000000000 */
[----:B------:R-:W-:Y:S01]  /*17d0*/  ULEA UR6, UR39, UR46, 0x7 ;  /* 0x0000002e27067291 */ /* 0x000fe2000f8e383f */
[----:B-12---:R-:W-:Y:S01]  /*17e0*/  IMAD.U32 R0, RZ, RZ, UR42 ;  /* 0x0000002aff007e24 */ /* 0x006fe2000f8e00ff */
[----:B------:R-:W-:Y:S01]  /*17f0*/  UMOV UR5, 0xc0000010 ;  /* 0xc000001000057882 */ /* 0x000fe20000000000 */
[----:B------:R-:W-:-:S03]  /*1800*/  UMOV UR7, 0xc0000010 ;  /* 0xc000001000077882 */ /* 0x000fc60000000000 */
[----:B------:R-:W-:-:S03]  /*1810*/  ISETP.GE.AND P1, PT, R0, 0x1, PT ;  /* 0x000000010000780c */ /* 0x000fc60003f26270 */
[----:B------:R-:W-:Y:S03]  /*1820*/  IGMMA.64x64x32.S8.S8 R24, gdesc[UR4], RZ, !UPT, gsb0 ;  /* 0x01e00000041879f1 */ /* 0x000fe6000c0410ff */
[----:B------:R-:W-:-:S07]  /*1830*/  WARPGROUP.DEPBAR.LE gsb0, 0x0 ;  /* 0x00008000000079c5 */ /* 0x000fce0000010000 */
[----:B------:R-:W-:Y:S05]  /*1840*/  @!P1 BRA `(.L_x_21) ;  /* 0x0000000000b49947 */ /* 0x000fea0003800000 */
[----:B------:R-:W-:Y:S01]  /*1850*/  UIADD3 UR4, UR39, 0x1, URZ ;  /* 0x0000000127047890 */ /* 0x000fe2000fffe03f */
[----:B------:R-:W-:Y:S01]  /*1860*/  IMAD.U32 R0, RZ, RZ, UR42 ;  /* 0x0000002aff007e24 */ /* 0x000fe2000f8e00ff */
[----:B------:R-:W-:Y:S02]  /*1870*/  UMOV UR9, UR39 ;  /* 0x0000002700097c82 */ /* 0x000fe40008000000 */
[----:B------:R-:W-:-:S04]  /*1880*/  UISETP.NE.AND UP0, UPT, UR4, 0x5, UPT ;  /* 0x000000050400788c */ /* 0x000fc8000bf05270 */
[----:B------:R-:W-:Y:S02]  /*1890*/  USEL UR5, URZ, 0x1, UP0 ;  /* 0x000000013f057887 */ /* 0x000fe40008000000 */
[----:B------:R-:W-:Y:S02]  /*18a0*/  USEL UR8, UR4, URZ, UP0 ;  /* 0x0000003f04087287 */ /* 0x000fe40008000000 */
[----:B------:R-:W-:-:S06]  /*18b0*/  ULOP3.LUT UR5, UR38, UR5, URZ, 0x3c, !UPT ;  /* 0x0000000526057292 */ /* 0x000fcc000f8e3c3f */
[----:B------:R-:W-:-:S07]  /*18c0*/  IMAD.U32 R5, RZ, RZ, UR5 ;  /* 0x00000005ff057e24 */ /* 0x000fce000f8e00ff */
.L_x_28:
[----:B-12---:R-:W-:Y:S05]  /*18d0*/  @!P0 BRA `(.L_x_22) ;  /* 0x0000000000048947 */ /* 0x006fea0003800000 */
[----:B------:R-:W-:Y:S01]  /*18e0*/  BPT.TRAP 0x1 ;  /* 0x000000040000795c */ /* 0x000fe20000300000 */
.L_x_22:
[----:B------:R-:W-:Y:S01]  /*18f0*/  ULEA UR4, UR8, UR41, 0x3 ;  /* 0x0000002908047291 */ /* 0x000fe2000f8e183f */
[----:B------:R-:W-:-:S08]  /*1900*/  SHF.L.U32 R3, R5, 0x1f, RZ ;  /* 0x0000001f05037819 */ /* 0x000fd000000006ff */
[----:B------:R1:W2:Y:S01]  /*1910*/  SYNCS.PHASECHK.TRANS64.TRYWAIT P1, [UR4], R3 ;  /* 0x00000003ff0075a7 */ /* 0x0002a20008020144 */
[----:B------:R-:W-:Y:S05]  /*1920*/  @!P0 BRA `(.L_x_23) ;  /* 0x0000000000048947 */ /* 0x000fea0003800000 */
[----:B------:R-:W-:Y:S01]  /*1930*/  BPT.TRAP 0x1 ;  /* 0x000000040000795c */ /* 0x000fe20000300000 */
.L_x_23:
[----:B--2---:R-:W-:Y:S05]  /*1940*/  @P1 BRA `(.L_x_24) ;  /* 0x0000000000081947 */ /* 0x004fea0003800000 */
[----:B------:R-:W2:Y:S02]  /*1950*/  SYNCS.PHASECHK.TRANS64.TRYWAIT P1, [UR4], R3 ;  /* 0x00000003ff0075a7 */ /* 0x000ea40008020144 */
[----:B--2---:R-:W-:Y:S05]  /*1960*/  @!P1 BRA `(.L_x_25) ;  /* 0x0000003800049947 */ /* 0x004fea0003800000 */
.L_x_24:
[----:B------:R-:W-:Y:S01]  /*1970*/  ULEA UR4, UR8, UR45, 0x7 ;  /* 0x0000002d08047291 */ /* 0x000fe2000f8e383f */
[----:B------:R-:W-:Y:S01]  /*1980*/  WARPGROUP.ARRIVE ;  /* 0x00000000000079c5 */ /* 0x000fe20000000000 */
[----:B------:R-:W-:Y:S01]  /*1990*/  ULEA UR6, UR8, UR46, 0x7 ;  /* 0x0000002e08067291 */ /* 0x000fe2000f8e383f */
[----:B------:R-:W-:Y:S01]  /*19a0*/  UMOV UR5, 0xc0000010 ;  /* 0xc000001000057882 */ /* 0x000fe20000000000 */
[----:B------:R-:W-:-:S07]  /*19b0*/  UMOV UR7, 0xc0000010 ;  /* 0xc000001000077882 */ /* 0x000fce0000000000 */
[----:B------:R-:W-:Y:S03]  /*19c0*/  IGMMA.64x64x32.S8.S8 R24, gdesc[UR4], R24, gsb0 ;  /* 0x01e00000041879f1 */ /* 0x000fe60008041018 */
[----:B------:R-:W-:Y:S02]  /*19d0*/  WARPGROUP.DEPBAR.LE gsb0, 0x0 ;  /* 0x00008000000079c5 */ /* 0x000fe40000010000 */
[----:B------:R-:W-:Y:S05]  /*19e0*/  @!P0 BRA `(.L_x_26) ;  /* 0x0000000000048947 */ /* 0x000fea0003800000 */
[----:B------:R-:W-:Y:S01]  /*19f0*/  BPT.TRAP 0x1 ;  /* 0x000000040000795c */ /* 0x000fe20000300000 */
.L_x_26:
[----:B------:R-:W-:Y:S01]  /*1a00*/  ULEA UR4, UR9, UR41, 0x3 ;  /* 0x0000002909047291 */ /* 0x000fe2000f8e183f */
[----:B------:R-:W-:-:S03]  /*1a10*/  ISETP.GT.U32.AND P1, PT, R23, 0x1, PT ;  /* 0x000000011700780c */ /* 0x000fc60003f24070 */
[----:B------:R-:W-:-:S04]  /*1a20*/  UIADD3 UR4, UR4, 0x28, URZ ;  /* 0x0000002804047890 */ /* 0x000fc8000fffe03f */
[----:B------:R-:W-:-:S09]  /*1a30*/  UPRMT UR4, URZ, 0x654, UR4 ;  /* 0x000006543f047896 */ /* 0x000fd20008000004 */
[----:B------:R-:W-:Y:S01]  /*1a40*/  SYNCS.ARRIVE.TRANS64.RED.A1T0 RZ, [UR4], RZ ;  /* 0x000000ffffff79a7 */ /* 0x000fe20008100404 */
[----:B------:R-:W-:Y:S05]  /*1a50*/  @P1 BRA `(.L_x_27) ;  /* 0x0000000000041947 */ /* 0x000fea0003800000 */
[----:B------:R-:W-:Y:S01]  /*1a60*/  BPT.TRAP 0x1 ;  /* 0x000000040000795c */ /* 0x000fe20000300000 */
.L_x_27:
[----:B------:R-:W-:Y:S01]  /*1a70*/  UIADD3 UR8, UR8, 0x1, URZ ;  /* 0x0000000108087890 */ /* 0x000fe2000fffe03f */
[C---:B------:R-:W-:Y:S01]  /*1a80*/  ISETP.GT.AND P1, PT, R0.reuse, 0x1, PT ;  /* 0x000000010000780c */ /* 0x040fe20003f24270 */
[----:B------:R-:W-:Y:S01]  /*1a90*/  UIADD3 UR9, UR9, 0x1, URZ ;  /* 0x0000000109097890 */ /* 0x000fe2000fffe03f */
[----:B------:R-:W-:Y:S01]  /*1aa0*/  VIADD R0, R0, 0xffffffff ;  /* 0xffffffff00007836 */ /* 0x000fe20000000000 */
[----:B------:R-:W-:Y:S02]  /*1ab0*/  UISETP.NE.AND UP0, UPT, UR8, 0x5, UPT ;  /* 0x000000050800788c */ /* 0x000fe4000bf05270 */
[----:B------:R-:W-:Y:S02]  /*1ac0*/  UISETP.NE.AND UP1, UPT, UR9, 0x5, UPT ;  /* 0x000000050900788c */ /* 0x000fe4000bf25270 */
[----:B------:R-:W-:Y:S02]  /*1ad0*/  USEL UR4, URZ, 0x1, UP0 ;  /* 0x000000013f047887 */ /* 0x000fe40008000000 */
[----:B------:R-:W-:-:S02]  /*1ae0*/  USEL UR8, UR8, URZ, UP0 ;  /* 0x0000003f08087287 */ /* 0x000fc40008000000 */
[----:B------:R-:W-:Y:S02]  /*1af0*/  USEL UR9, UR9, URZ, UP1 ;  /* 0x0000003f09097287 */ /* 0x000fe40008800000 */
[----:B------:R-:W-:Y:S01]  /*1b00*/  LOP3.LUT R5, R5, UR4, RZ, 0x3c, !PT ;  /* 0x0000000405057c12 */ /* 0x000fe2000f8e3cff */
[----:B------:R-:W-:Y:S09]  /*1b10*/  @P1 BRA `(.L_x_28) ;  /* 0xfffffffc006c1947 */ /* 0x000ff2000383ffff */
.L_x_21:
[----:B------:R-:W3:Y:S01]  /*1b20*/  LDC R0, c[0x0][0x28c] ;  /* 0x0000a300ff007b82 */ /* 0x000ee20000000800 */
[----:B-12---:R-:W-:-:S04]  /*1b30*/  IMAD.U32 R3, RZ, RZ, UR49 ;  /* 0x00000031ff037e24 */ /* 0x006fc8000f8e00ff */
[----:B------:R1:W-:Y:S01]  /*1b40*/  SYNCS.ARRIVE.TRANS64.A1T0 RZ, [R3+UR47], RZ ;  /* 0x000000ff03ff79a7 */ /* 0x0003e2000810002f */
[----:B---3--:R-:W-:-:S13]  /*1b50*/  ISETP.GE.AND P1, PT, R0, 0x1, PT ;  /* 0x000000010000780c */ /* 0x008fda0003f26270 */
[----:B-1----:R-:W-:Y:S05]  /*1b60*/  @!P1 BRA `(.L_x_29) ;  /* 0x0000000000349947 */ /* 0x002fea0003800000 */
[----:B------:R-:W-:Y:S05]  /*1b70*/  @!P0 BRA `(.L_x_30) ;  /* 0x0000000000048947 */ /* 0x000fea0003800000 */
[----:B------:R-:W-:Y:S01]  /*1b80*/  BPT.TRAP 0x1 ;  /* 0x000000040000795c */ /* 0x000fe20000300000 */
.L_x_30:
[----:B------:R-:W-:Y:S01]  /*1b90*/  UIADD3 UR6, UR39, UR42, URZ ;  /* 0x0000002a27067290 */ /* 0x000fe2000fffe03f */
[----:B------:R-:W-:-:S03]  /*1ba0*/  ISETP.GT.U32.AND P0, PT, R23, 0x1, PT ;  /* 0x000000011700780c */ /* 0x000fc60003f04070 */
[----:B------:R-:W-:-:S04]  /*1bb0*/  UIMAD.WIDE.U32 UR4, UR6, -0x33333333, URZ ;  /* 0xcccccccd060478a5 */ /* 0x000fc8000f8e003f */
[----:B------:R-:W-:-:S04]  /*1bc0*/  USHF.R.U32.HI UR4, URZ, 0x2, UR5 ;  /* 0x000000023f047899 */ /* 0x000fc80008011605 */
[----:B------:R-:W-:-:S04]  /*1bd0*/  UIMAD UR6, UR4, -0x5, UR6 ;  /* 0xfffffffb040678a4 */ /* 0x000fc8000f8e0206 */
[----:B------:R-:W-:-:S04]  /*1be0*/  ULEA UR6, UR6, UR41, 0x3 ;  /* 0x0000002906067291 */ /* 0x000fc8000f8e183f */
[----:B------:R-:W-:-:S04]  /*1bf0*/  UIADD3 UR6, UR6, 0x28, URZ ;  /* 0x0000002806067890 */ /* 0x000fc8000fffe03f */
[----:B------:R-:W-:-:S09]  /*1c00*/  UPRMT UR6, URZ, 0x654, UR6 ;  /* 0x000006543f067896 */ /* 0x000fd20008000006 */
[----:B------:R-:W-:Y:S01]  /*1c10*/  SYNCS.ARRIVE.TRANS64.RED.A1T0 RZ, [UR6], RZ ;  /* 0x000000ffffff79a7 */ /* 0x000fe20008100406 */
[----:B------:R-:W-:Y:S05]  /*1c20*/  @P0 BRA `(.L_x_29) ;  /* 0x0000000000040947 */ /* 0x000fea0003800000 */
[----:B------:R-:W-:Y:S01]  /*1c30*/  BPT.TRAP 0x1 ;  /* 0x000000040000795c */ /* 0x000fe20000300000 */
.L_x_29:
[----:B------:R-:W-:Y:S01]  /*1c40*/  SHF.L.U32 R0, R68, 0x1f, RZ ;  /* 0x0000001f44007819 */ /* 0x000fe200000006ff */
[----:B------:R-:W-:Y:S01]  /*1c50*/  UIADD3 UR39, UR39, UR48, URZ ;  /* 0x0000003027277290 */ /* 0x000fe2000fffe03f */
[----:B------:R-:W-:Y:S01]  /*1c60*/  IMAD.SHL.U32 R13, R19, 0x40, RZ ;  /* 0x00000040130d7824 */ /* 0x000fe200078e00ff */
[----:B------:R-:W-:Y:S01]  /*1c70*/  UISETP.GE.U32.AND UP1, UPT, UR48, 0x5, UPT ;  /* 0x000000053000788c */ /* 0x000fe2000bf26070 */
[----:B------:R-:W1:Y:S01]  /*1c80*/  SYNCS.PHASECHK.TRANS64.TRYWAIT P0, [UR43+0x8], R0 ;  /* 0x00000800ff0075a7 */ /* 0x000e62000800016b */
[----:B------:R-:W-:Y:S01]  /*1c90*/  UISETP.GT.U32.AND UP0, UPT, UR39, 0x4, UPT ;  /* 0x000000042700788c */ /* 0x000fe2000bf04070 */
[----:B0-----:R-:W-:Y:S01]  /*1ca0*/  SHF.R.S32.HI R11, RZ, 0x1f, R18 ;  /* 0x0000001fff0b7819 */ /* 0x001fe20000011412 */
[----:B------:R-:W-:Y:S02]  /*1cb0*/  UIMAD.WIDE.U32 UR4, UR39, -0x33333333, URZ ;  /* 0xcccccccd270478a5 */ /* 0x000fe4000f8e003f */
[----:B------:R-:W-:Y:S02]  /*1cc0*/  UISETP.LT.U32.AND UP0, UPT, UR48, 0x5, UP0 ;  /* 0x000000053000788c */ /* 0x000fe40008701070 */
[----:B------:R-:W-:-:S02]  /*1cd0*/  USHF.R.U32.HI UR4, URZ, 0x2, UR5 ;  /* 0x000000023f047899 */ /* 0x000fc40008011605 */
[----:B------:R-:W-:Y:S02]  /*1ce0*/  USEL UR6, URZ, 0x1, !UP0 ;  /* 0x000000013f067887 */ /* 0x000fe4000c000000 */
[----:B------:R-:W-:Y:S02]  /*1cf0*/  UIMAD UR39, UR4, -0x5, UR39 ;  /* 0xfffffffb042778a4 */ /* 0x000fe4000f8e0227 */
[----:B------:R-:W-:-:S04]  /*1d00*/  ULOP3.LUT UR38, UR38, UR6, URZ, 0x3c, !UPT ;  /* 0x0000000626267292 */ /* 0x000fc8000f8e3c3f */
[----:B------:R-:W-:Y:S01]  /*1d10*/  @UP1 ULOP3.LUT UR38, UR38, 0x1, UR4, 0x78, !UPT ;  /* 0x0000000126261892 */ /* 0x000fe2000f8e7804 */
[----:B-1----:R-:W-:Y:S11]  /*1d20*/  @!P0 BRA `(.L_x_31) ;  /* 0x00000034002c8947 */ /* 0x002ff60003800000 */
.L_x_126:
[----:B0-----:R-:W-:Y:S01]  /*1d30*/  IMAD.SHL.U32 R0, R22, 0x40, RZ ;  /* 0x0000004016007824 */ /* 0x001fe200078e00ff */
[----:B------:R-:W-:Y:S01]  /*1d40*/  ULDC UR6, c[0x0][0x284] ;  /* 0x0000a10000067ab9 */ /* 0x000fe20000000800 */
[----:B------:R-:W-:Y:S01]  /*1d50*/  ULDC.64 UR4, c[0x0][0x5d0] ;  /* 0x0001740000047ab9 */ /* 0x000fe20000000a00 */
[----:B------:R-:W-:Y:S01]  /*1d60*/  SHF.R.S32.HI R10, RZ, 0x1f, R13 ;  /* 0x0000001fff0a7819 */ /* 0x000fe2000001140d */
[----:B------:R-:W-:Y:S01]  /*1d70*/  IMAD R3, R11, UR4, RZ ;  /* 0x000000040b037c24 */ /* 0x000fe2000f8e02ff */
[----:B------:R-:W-:Y:S01]  /*1d80*/  ISETP.GE.AND P0, PT, R0, UR6, PT ;  /* 0x0000000600007c0c */ /* 0x000fe2000bf06270 */
[C---:B------:R-:W-:Y:S01]  /*1d90*/  IMAD.WIDE.U32 R4, R18.reuse, UR4, R60 ;  /* 0x0000000412047c25 */ /* 0x040fe2000f8e003c */
[----:B------:R-:W-:Y:S02]  /*1da0*/  ULDC UR4, c[0x0][0x288] ;  /* 0x0000a20000047ab9 */ /* 0x000fe40000000800 */
[C---:B------:R-:W-:Y:S01]  /*1db0*/  ISETP.GE.OR P0, PT, R13.reuse, UR4, P0 ;  /* 0x000000040d007c0c */ /* 0x040fe20008706670 */
[----:B------:R-:W-:Y:S01]  /*1dc0*/  IMAD R3, R18, UR5, R3 ;  /* 0x0000000512037c24 */ /* 0x000fe2000f8e0203 */
[----:B------:R-:W-:-:S04]  /*1dd0*/  IADD3 R4, P1, R13, R4, RZ ;  /* 0x000000040d047210 */ /* 0x000fc80007f3e0ff */
[----:B------:R-:W-:-:S07]  /*1de0*/  IADD3.X R5, R10, R5, R3, P1, !PT ;  /* 0x000000050a057210 */ /* 0x000fce0000ffe403 */
[----:B------:R-:W-:Y:S05]  /*1df0*/  @P0 BRA `(.L_x_32) ;  /* 0x0000001c001c0947 */ /* 0x000fea0003800000 */
[----:B------:R-:W0:Y:S01]  /*1e00*/  LDC.64 R8, c[0x0][0x5c8] ;  /* 0x00017200ff087b82 */ /* 0x000e220000000a00 */
[----:B------:R-:W-:Y:S01]  /*1e10*/  IMAD.WIDE R14, R22, 0x40, R58 ;  /* 0x00000040160e7825 */ /* 0x000fe200078e023a */
[----:B------:R-:W-:Y:S01]  /*1e20*/  ULDC.64 UR4, c[0x0][0x5c0] ;  /* 0x0001700000047ab9 */ /* 0x000fe20000000a00 */
[----:B------:R-:W-:Y:S02]  /*1e30*/  BSSY B0, `(.L_x_32) ;  /* 0x00001c3000007945 */ /* 0x000fe40003800000 */
[----:B------:R-:W-:Y:S02]  /*1e40*/  IMAD.IADD R22, R65, 0x1, -R0 ;  /* 0x0000000141167824 */ /* 0x000fe400078e0a00 */
[----:B------:R-:W-:Y:S02]  /*1e50*/  IMAD.IADD R69, R62, 0x1, -R13 ;  /* 0x000000013e457824 */ /* 0x000fe400078e0a0d */
[-C--:B0-----:R-:W-:Y:S02]  /*1e60*/  IMAD R3, R15, R8.reuse, RZ ;  /* 0x000000080f037224 */ /* 0x081fe400078e02ff */
[----:B------:R-:W-:-:S04]  /*1e70*/  IMAD.WIDE.U32 R4, R14, R8, R4 ;  /* 0x000000080e047225 */ /* 0x000fc800078e0004 */
[----:B------:R-:W-:Y:S01]  /*1e80*/  IMAD R3, R14, R9, R3 ;  /* 0x000000090e037224 */ /* 0x000fe200078e0203 */
[----:B------:R-:W-:-:S03]  /*1e90*/  IADD3 R6, P0, R4, UR4, RZ ;  /* 0x0000000404067c10 */ /* 0x000fc6000ff1e0ff */
[----:B------:R-:W-:Y:S01]  /*1ea0*/  IMAD.IADD R3, R5, 0x1, R3 ;  /* 0x0000000105037824 */ /* 0x000fe200078e0203 */
[----:B------:R-:W-:-:S04]  /*1eb0*/  LEA R4, P1, R8, R6, 0x3 ;  /* 0x0000000608047211 */ /* 0x000fc800078218ff */
[----:B------:R-:W-:Y:S02]  /*1ec0*/  IADD3.X R7, R3, UR5, RZ, P0, !PT ;  /* 0x0000000503077c10 */ /* 0x000fe400087fe4ff */
[----:B-----5:R-:W-:Y:S02]  /*1ed0*/  ISETP.NE.AND P0, PT, R57, RZ, PT ;  /* 0x000000ff3900720c */ /* 0x020fe40003f05270 */
[----:B------:R-:W-:-:S11]  /*1ee0*/  LEA.HI.X R5, R8, R7, R9, 0x3, P1 ;  /* 0x0000000708057211 */ /* 0x000fd600008f1c09 */
[----:B------:R-:W-:Y:S05]  /*1ef0*/  @!P0 BRA `(.L_x_33) ;  /* 0x0000001400188947 */ /* 0x000fea0003800000 */
[----:B------:R-:W0:Y:S01]  /*1f00*/  LDC.64 R20, c[0x0][0x5b0] ;  /* 0x00016c00ff147b82 */ /* 0x000e220000000a00 */
[----:B------:R-:W-:Y:S01]  /*1f10*/  ULDC.64 UR4, c[0x0][0x5b8] ;  /* 0x00016e0000047ab9 */ /* 0x000fe20000000a00 */
[----:B------:R-:W-:Y:S01]  /*1f20*/  ISETP.GE.AND P3, PT, R69, 0x1, PT ;  /* 0x000000014500780c */ /* 0x000fe20003f66270 */
[----:B------:R-:W-:Y:S01]  /*1f30*/  IMAD.WIDE.U32 R8, R18, UR4, R60 ;  /* 0x0000000412087c25 */ /* 0x000fe2000f8e003c */
[----:B------:R-:W-:Y:S02]  /*1f40*/  BSSY B1, `(.L_x_34) ;  /* 0x000000e000017945 */ /* 0x000fe40003800000 */
[----:B------:R-:W-:Y:S01]  /*1f50*/  ISETP.LT.OR P1, PT, R22, 0x1, !P3 ;  /* 0x000000011600780c */ /* 0x000fe20005f21670 */
[----:B------:R-:W-:Y:S01]  /*1f60*/  IMAD R3, R11, UR4, RZ ;  /* 0x000000040b037c24 */ /* 0x000fe2000f8e02ff */
[----:B------:R-:W1:Y:S01]  /*1f70*/  LDC.64 R70, c[0x0][0x5a8] ;  /* 0x00016a00ff467b82 */ /* 0x000e620000000a00 */
[----:B------:R-:W-:Y:S02]  /*1f80*/  IADD3 R12, P0, R13, R8, RZ ;  /* 0x000000080d0c7210 */ /* 0x000fe40007f1e0ff */
[----:B------:R-:W-:-:S05]  /*1f90*/  IMAD R3, R18, UR5, R3 ;  /* 0x0000000512037c24 */ /* 0x000fca000f8e0203 */
[----:B------:R-:W-:Y:S01]  /*1fa0*/  IADD3.X R13, R10, R9, R3, P0, !PT ;  /* 0x000000090a0d7210 */ /* 0x000fe200007fe403 */
[-C--:B0-----:R-:W-:Y:S02]  /*1fb0*/  IMAD R0, R15, R20.reuse, RZ ;  /* 0x000000140f007224 */ /* 0x081fe400078e02ff */
[----:B------:R-:W-:-:S04]  /*1fc0*/  IMAD.WIDE.U32 R8, R14, R20, R12 ;  /* 0x000000140e087225 */ /* 0x000fc800078e000c */
[----:B------:R-:W-:Y:S01]  /*1fd0*/  IMAD R19, R14, R21, R0 ;  /* 0x000000150e137224 */ /* 0x000fe200078e0200 */
[----:B-1----:R-:W-:-:S04]  /*1fe0*/  IADD3 R8, P0, R8, R70, RZ ;  /* 0x0000004608087210 */ /* 0x002fc80007f1e0ff */
[----:B------:R-:W-:Y:S01]  /*1ff0*/  IADD3.X R9, R71, R9, R19, P0, !PT ;  /* 0x0000000947097210 */ /* 0x000fe200007fe413 */
[----:B------:R-:W-:Y:S08]  /*2000*/  @P1 BRA `(.L_x_35) ;  /* 0x0000000000041947 */ /* 0x000ff00003800000 */
[----:B------:R0:W5:Y:S02]  /*2010*/  LDG.E.U8 R67, desc[UR36][R8.64] ;  /* 0x0000002408437981 */ /* 0x000164000c1e1100 */
.L_x_35:
[----:B------:R-:W-:Y:S05]  /*2020*/  BSYNC B1 ;  /* 0x0000000000017941 */ /* 0x000fea0003800000 */
.L_x_34:
[----:B-----5:R-:W-:Y:S01]  /*2030*/  LOP3.LUT R0, R67, 0xffff, RZ, 0xc0, !PT ;  /* 0x0000ffff43007812 */ /* 0x020fe200078ec0ff */
[----:B------:R-:W-:Y:S01]  /*2040*/  IMAD.SHL.U32 R10, R20, 0x8, RZ ;  /* 0x00000008140a7824 */ /* 0x000fe200078e00ff */
[----:B------:R-:W-:Y:S01]  /*2050*/  ISETP.GE.AND P2, PT, R69, 0x2, PT ;  /* 0x000000024500780c */ /* 0x000fe20003f46270 */
[----:B------:R-:W-:Y:S01]  /*2060*/  BSSY B1, `(.L_x_36) ;  /* 0x000000e000017945 */ /* 0x000fe20003800000 */
[----:B------:R-:W-:Y:S02]  /*2070*/  PRMT R0, R0, 0x8880, RZ ;  /* 0x0000888000007816 */ /* 0x000fe400000000ff */
[----:B------:R-:W-:Y:S02]  /*2080*/  ISETP.LT.OR P0, PT, R22, 0x1, !P2 ;  /* 0x000000011600780c */ /* 0x000fe40005701670 */
[----:B------:R-:W-:Y:S01]  /*2090*/  SHF.L.U64.HI R11, R20, 0x3, R21 ;  /* 0x00000003140b7819 */ /* 0x000fe20000010215 */
[----:B------:R-:W-:-:S04]  /*20a0*/  IMAD R3, R0, R57, RZ ;  /* 0x0000003900037224 */ /* 0x000fc800078e02ff */
[----:B------:R-:W-:Y:S02]  /*20b0*/  @!P1 IMAD R15, R24, R56, R3 ;  /* 0x00000038180f9224 */ /* 0x000fe400078e0203 */
[----:B------:R-:W-:-:S03]  /*20c0*/  IMAD.WIDE.U32 R10, R14, R20, R10 ;  /* 0x000000140e0a7225 */ /* 0x000fc600078e000a */
[----:B------:R1:W-:Y:S01]  /*20d0*/  @!P1 STG.E.U8 desc[UR36][R6.64], R15 ;  /* 0x0000000f06009986 */ /* 0x0003e2000c101124 */
[----:B------:R-:W-:Y:S01]  /*20e0*/  IMAD.IADD R14, R19, 0x1, R11 ;  /* 0x00000001130e7824 */ /* 0x000fe200078e020b */
[----:B------:R-:W-:Y:S01]  /*20f0*/  IADD3 R10, P4, P5, R12, R70, R10 ;  /* 0x000000460c0a7210 */ /* 0x000fe20007d9e00a */
[----:B------:R-:W-:-:S12]  /*2100*/  @P0 BRA `(.L_x_37) ;  /* 0x00000000000c0947 */ /* 0x000fd80003800000 */
[----:B------:R-:W2:Y:S02]  /*2110*/  LDG.E.U8 R67, desc[UR36][R8.64+0x1] ;  /* 0x0000012408437981 */ /* 0x000ea4000c1e1100 */
[----:B--2---:R-:W-:-:S05]  /*2120*/  PRMT R0, R67, 0x8880, RZ ;  /* 0x0000888043007816 */ /* 0x004fca00000000ff */
[----:B------:R-:W-:-:S07]  /*2130*/  IMAD R3, R0, R57, RZ ;  /* 0x0000003900037224 */ /* 0x000fce00078e02ff */
.L_x_37:
[----:B------:R-:W-:Y:S05]  /*2140*/  BSYNC B1 ;  /* 0x0000000000017941 */ /* 0x000fea0003800000 */
.L_x_36:
[C---:B------:R-:W-:Y:S01]  /*2150*/  ISETP.LT.OR P3, PT, R22.reuse, 0x9, !P3 ;  /* 0x000000091600780c */ /* 0x040fe20005f61670 */
[----:B------:R-:W-:Y:S01]  /*2160*/  @!P0 IMAD R25, R25, R56, R3 ;  /* 0x0000003819198224 */ /* 0x000fe200078e0203 */
[----:B------:R-:W-:Y:S01]  /*2170*/  ISETP.GE.AND P1, PT, R69, 0x9, PT ;  /* 0x000000094500780c */ /* 0x000fe20003f26270 */
[----:B------:R-:W-:Y:S01]  /*2180*/  BSSY B1, `(.L_x_38) ;  /* 0x000000b000017945 */ /* 0x000fe20003800000 */
[----:B------:R-:W-:Y:S02]  /*2190*/  IADD3.X R11, R13, R71, R14, P4, P5 ;  /* 0x000000470d0b7210 */ /* 0x000fe400027ea40e */
[----:B------:R2:W-:Y:S01]  /*21a0*/  @!P0 STG.E.U8 desc[UR36][R6.64+0x1], R25 ;  /* 0x0000011906008986 */ /* 0x0005e2000c101124 */
[----:B------:R-:W-:Y:S02]  /*21b0*/  ISETP.GE.AND P0, PT, R69, 0xa, PT ;  /* 0x0000000a4500780c */ /* 0x000fe40003f06270 */
[C---:B------:R-:W-:Y:S02]  /*21c0*/  ISETP.LT.OR P2, PT, R22.reuse, 0x9, !P2 ;  /* 0x000000091600780c */ /* 0x040fe40005741670 */
[----:B------:R-:W-:-:S02]  /*21d0*/  ISETP.LT.OR P5, PT, R22, 0x1, !P1 ;  /* 0x000000011600780c */ /* 0x000fc40004fa1670 */
[----:B------:R-:W-:Y:S01]  /*21e0*/  ISETP.LT.OR P4, PT, R22, 0x1, !P0 ;  /* 0x000000011600780c */ /* 0x000fe20004781670 */
[----:B------:R-:W-:-:S12]  /*21f0*/  @P3 BRA `(.L_x_39) ;  /* 0x00000000000c3947 */ /* 0x000fd80003800000 */
[----:B------:R-:W3:Y:S02]  /*2200*/  LDG.E.U8 R67, desc[UR36][R10.64] ;  /* 0x000000240a437981 */ /* 0x000ee4000c1e1100 */
[----:B---3--:R-:W-:-:S05]  /*2210*/  PRMT R0, R67, 0x8880, RZ ;  /* 0x0000888043007816 */ /* 0x008fca00000000ff */
[----:B------:R-:W-:-:S07]  /*2220*/  IMAD R3, R0, R57, RZ ;  /* 0x0000003900037224 */ /* 0x000fce00078e02ff */
.L_x_39:
[----:B------:R-:W-:Y:S05]  /*2230*/  BSYNC B1 ;  /* 0x0000000000017941 */ /* 0x000fea0003800000 */
.L_x_38:
[----:B------:R-:W-:Y:S01]  /*2240*/  @!P3 IMAD R13, R26, R56, R3 ;  /* 0x000000381a0db224 */ /* 0x000fe200078e0203 */
[----:B------:R-:W-:Y:S04]  /*2250*/  BSSY B1, `(.L_x_40) ;  /* 0x0000006000017945 */ /* 0x000fe80003800000 */
[----:B------:R3:W-:Y:S01]  /*2260*/  @!P3 STG.E.U8 desc[UR36][R4.64], R13 ;  /* 0x0000000d0400b986 */ /* 0x0007e2000c101124 */
[----:B------:R-:W-:Y:S05]  /*2270*/  @P2 BRA `(.L_x_41) ;  /* 0x00000000000c2947 */ /* 0x000fea0003800000 */
[----:B------:R-:W4:Y:S02]  /*2280*/  LDG.E.U8 R67, desc[UR36][R10.64+0x1] ;  /* 0x000001240a437981 */ /* 0x000f24000c1e1100 */
[----:B----4-:R-:W-:-:S05]  /*2290*/  PRMT R0, R67, 0x8880, RZ ;  /* 0x0000888043007816 */ /* 0x010fca00000000ff */
[----:B------:R-:W-:-:S07]  /*22a0*/  IMAD R3, R0, R57, RZ ;  /* 0x0000003900037224 */ /* 0x000fce00078e02ff */
.L_x_41:
[----:B------:R-:W-:Y:S05]  /*22b0*/  BSYNC B1 ;  /* 0x0000000000017941 */ /* 0x000fea0003800000 */
.L_x_40:
[----:B------:R-:W-:Y:S01]  /*22c0*/  @!P2 IMAD R27, R27, R56, R3 ;  /* 0x000000381b1ba224 */ /* 0x000fe200078e0203 */
[----:B------:R-:W-:Y:S04]  /*22d0*/  BSSY B1, `(.L_x_42) ;  /* 0x0000006000017945 */ /* 0x000fe80003800000 */
[----:B------:R4:W-:Y:S01]  /*22e0*/  @!P2 STG.E.U8 desc[UR36][R4.64+0x1], R27 ;  /* 0x0000011b0400a986 */ /* 0x0009e2000c101124 */
[----:B------:R-:W-:Y:S05]  /*22f0*/  @P5 BRA `(.L_x_43) ;  /* 0x00000000000c5947 */ /* 0x000fea0003800000 */
[----:B------:R-:W5:Y:S02]  /*2300*/  LDG.E.U8 R67, desc[UR36][R8.64+0x8] ;  /* 0x0000082408437981 */ /* 0x000f64000c1e1100 */
[----:B-----5:R-:W-:-:S05]  /*2310*/  PRMT R0, R67, 0x8880, RZ ;  /* 0x0000888043007816 */ /* 0x020fca00000000ff */
[----:B------:R-:W-:-:S07]  /*2320*/  IMAD R3, R0, R57, RZ ;  /* 0x0000003900037224 */ /* 0x000fce00078e02ff */
.L_x_43:
[----:B------:R-:W-:Y:S05]  /*2330*/  BSYNC B1 ;  /* 0x0000000000017941 */ /* 0x000fea0003800000 */
.L_x_42:
[----:B---3--:R-:W-:Y:S01]  /*2340*/  @!P5 IMAD R13, R28, R56, R3 ;  /* 0x000000381c0dd224 */ /* 0x008fe200078e0203 */
[----:B------:R-:W-:Y:S04]  /*2350*/  BSSY B1, `(.L_x_44) ;  /* 0x0000006000017945 */ /* 0x000fe80003800000 */
[----:B------:R3:W-:Y:S01]  /*2360*/  @!P5 STG.E.U8 desc[UR36][R6.64+0x8], R13 ;  /* 0x0000080d0600d986 */ /* 0x0007e2000c101124 */
[----:B------:R-:W-:Y:S05]  /*2370*/  @P4 BRA `(.L_x_45) ;  /* 0x00000000000c4947 */ /* 0x000fea0003800000 */
[----:B------:R-:W5:Y:S02]  /*2380*/  LDG.E.U8 R67, desc[UR36][R8.64+0x9] ;  /* 0x0000092408437981 */ /* 0x000f64000c1e1100 */
[----:B-----5:R-:W-:-:S05]  /*2390*/  PRMT R0, R67, 0x8880, RZ ;  /* 0x0000888043007816 */ /* 0x020fca00000000ff */
[----:B------:R-:W-:-:S07]  /*23a0*/  IMAD R3, R0, R57, RZ ;  /* 0x0000003900037224 */ /* 0x000fce00078e02ff */
.L_x_45:
[----:B------:R-:W-:Y:S05]  /*23b0*/  BSYNC B1 ;  /* 0x0000000000017941 */ /* 0x000fea0003800000 */
.L_x_44:
[C---:B------:R-:W-:Y:S01]  /*23c0*/  ISETP.LT.OR P1, PT, R22.reuse, 0x9, !P1 ;  /* 0x000000091600780c */ /* 0x040fe20004f21670 */
[----:B------:R-:W-:Y:S01]  /*23d0*/  @!P4 IMAD R29, R29, R56, R3 ;  /* 0x000000381d1dc224 */ /* 0x000fe200078e0203 */
[C---:B------:R-:W-:Y:S01]  /*23e0*/  ISETP.GE.AND P3, PT, R69.reuse, 0x11, PT ;  /* 0x000000114500780c */ /* 0x040fe20003f66270 */
[----:B------:R-:W-:Y:S01]  /*23f0*/  BSSY B1, `(.L_x_46) ;  /* 0x000000a000017945 */ /* 0x000fe20003800000 */
[----:B------:R-:W-:Y:S02]  /*2400*/  ISETP.GE.AND P2, PT, R69, 0x12, PT ;  /* 0x000000124500780c */ /* 0x000fe40003f46270 */
[----:B------:R0:W-:Y:S01]  /*2410*/  @!P4 STG.E.U8 desc[UR36][R6.64+0x9], R29 ;  /* 0x0000091d0600c986 */ /* 0x0001e2000c101124 */
[C---:B------:R-:W-:Y:S02]  /*2420*/  ISETP.LT.OR P0, PT, R22.reuse, 0x9, !P0 ;  /* 0x000000091600780c */ /* 0x040fe40004701670 */
[C---:B------:R-:W-:Y:S02]  /*2430*/  ISETP.LT.OR P5, PT, R22.reuse, 0x1, !P3 ;  /* 0x000000011600780c */ /* 0x040fe40005fa1670 */
[----:B------:R-:W-:-:S02]  /*2440*/  ISETP.LT.OR P4, PT, R22, 0x1, !P2 ;  /* 0x000000011600780c */ /* 0x000fc40005781670 */
[----:B------:R-:W-:Y:S11]  /*2450*/  @P1 BRA `(.L_x_47) ;  /* 0x00000000000c1947 */ /* 0x000ff60003800000 */
[----:B------:R-:W5:Y:S02]  /*2460*/  LDG.E.U8 R67, desc[UR36][R10.64+0x8] ;  /* 0x000008240a437981 */ /* 0x000f64000c1e1100 */
[----:B-----5:R-:W-:-:S05]  /*2470*/  PRMT R0, R67, 0x8880, RZ ;  /* 0x0000888043007816 */ /* 0x020fca00000000ff */
[----:B------:R-:W-:-:S07]  /*2480*/  IMAD R3, R0, R57, RZ ;  /* 0x0000003900037224 */ /* 0x000fce00078e02ff */
.L_x_47:
[----:B------:R-:W-:Y:S05]  /*2490*/  BSYNC B1 ;  /* 0x0000000000017941 */ /* 0x000fea0003800000 */
.L_x_46:
[----:B---3--:R-:W-:Y:S01]  /*24a0*/  @!P1 IMAD R13, R30, R56, R3 ;  /* 0x000000381e0d9224 */ /* 0x008fe200078e0203 */
[----:B------:R-:W-:Y:S04]  /*24b0*/  BSSY B1, `(.L_x_48) ;  /* 0x0000006000017945 */ /* 0x000fe80003800000 */
[----:B------:R3:W-:Y:S01]  /*24c0*/  @!P1 STG.E.U8 desc[UR36][R4.64+0x8], R13 ;  /* 0x0000080d04009986 */ /* 0x0007e2000c101124 */
[----:B------:R-:W-:Y:S05]  /*24d0*/  @P0 BRA `(.L_x_49) ;  /* 0x00000000000c0947 */ /* 0x000fea0003800000 */
[----:B------:R-:W5:Y:S02]  /*24e0*/  LDG.E.U8 R67, desc[UR36][R10.64+0x9] ;  /* 0x000009240a437981 */ /* 0x000f64000c1e1100 */
[----:B-----5:R-:W-:-:S05]  /*24f0*/  PRMT R0, R67, 0x8880, RZ ;  /* 0x0000888043007816 */ /* 0x020fca00000000ff */
[----:B------:R-:W-:-:S07]  /*2500*/  IMAD R3, R0, R57, RZ ;  /* 0x0000003900037224 */ /* 0x000fce00078e02ff */
.L_x_49:
[----:B------:R-:W-:Y:S05]  /*2510*/  BSYNC B1 ;  /* 0x0000000000017941 */ /* 0x000fea0003800000 */
.L_x_48:
[----:B------:R-:W-:Y:S01]  /*2520*/  @!P0 IMAD R31, R31, R56, R3 ;  /* 0x000000381f1f8224 */ /* 0x000fe200078e0203 */
[----:B------:R-:W-:Y:S04]  /*2530*/  BSSY B1, `(.L_x_50) ;  /* 0x0000006000017945 */ /* 0x000fe80003800000 */
[----:B------:R0:W-:Y:S01]  /*2540*/  @!P0 STG.E.U8 desc[UR36][R4.64+0x9], R31 ;  /* 0x0000091f04008986 */ /* 0x0001e2000c101124 */
[----:B------:R-:W-:Y:S05]  /*2550*/  @P5 BRA `(.L_x_51) ;  /* 0x00000000000c5947 */ /* 0x000fea0003800000 */
[----:B------:R-:W5:Y:S02]  /*2560*/  LDG.E.U8 R67, desc[UR36][R8.64+0x10] ;  /* 0x0000102408437981 */ /* 0x000f64000c1e1100 */
[----:B-----5:R-:W-:-:S05]  /*2570*/  PRMT R0, R67, 0x8880, RZ ;  /* 0x0000888043007816 */ /* 0x020fca00000000ff */
[----:B------:R-:W-:-:S07]  /*2580*/  IMAD R3, R0, R57, RZ ;  /* 0x0000003900037224 */ /* 0x000fce00078e02ff */
.L_x_51:
[----:B------:R-:W-:Y:S05]  /*2590*/  BSYNC B1 ;  /* 0x0000000000017941 */ /* 0x000fea0003800000 */
.L_x_50:
[----:B---3--:R-:W-:Y:S01]  /*25a0*/  @!P5 IMAD R13, R32, R56, R3 ;  /* 0x00000038200dd224 */ /* 0x008fe200078e0203 */
[----:B------:R-:W-:Y:S04]  /*25b0*/  BSSY B1, `(.L_x_52) ;  /* 0x0000006000017945 */ /* 0x000fe80003800000 */
[----:B------:R3:W-:Y:S01]  /*25c0*/  @!P5 STG.E.U8 desc[UR36][R6.64+0x10], R13 ;  /* 0x0000100d0600d986 */ /* 0x0007e2000c101124 */
[----:B------:R-:W-:Y:S05]  /*25d0*/  @P4 BRA `(.L_x_53) ;  /* 0x00000000000c4947 */ /* 0x000fea0003800000 */
[----:B------:R-:W5:Y:S02]  /*25e0*/  LDG.E.U8 R67, desc[UR36][R8.64+0x11] ;  /* 0x0000112408437981 */ /* 0x000f64000c1e1100 */
[----:B-----5:R-:W-:-:S05]  /*25f0*/  PRMT R0, R67, 0x8880, RZ ;  /* 0x0000888043007816 */ /* 0x020fca00000000ff */
[----:B------:R-:W-:-:S07]  /*2600*/  IMAD R3, R0, R57, RZ ;  /* 0x0000003900037224 */ /* 0x000fce00078e02ff */
.L_x_53:
[----:B------:R-:W-:Y:S05]  /*2610*/  BSYNC B1 ;  /* 0x0000000000017941 */ /* 0x000fea0003800000 */
.L_x_52:
        /* <DEDUP_REMOVED lines=13> */
.L_x_55:
[----:B------:R-:W-:Y:S05]  /*26f0*/  BSYNC B1 ;  /* 0x0000000000017941 */ /* 0x000fea0003800000 */
.L_x_54:
[----:B---3--:R-:W-:Y:S01]  /*2700*/  @!P3 IMAD R13, R34, R56, R3 ;  /* 0x00000038220db224 */ /* 0x008fe200078e0203 */
[----:B------:R-:W-:Y:S04]  /*2710*/  BSSY B1, `(.L_x_56) ;  /* 0x0000006000017945 */ /* 0x000fe80003800000 */
[----:B------:R3:W-:Y:S01]  /*2720*/  @!P3 STG.E.U8 desc[UR36][R4.64+0x10], R13 ;  /* 0x0000100d0400b986 */ /* 0x0007e2000c101124 */
[----:B------:R-:W-:Y:S05]  /*2730*/  @P2 BRA `(.L_x_57) ;  /* 0x00000000000c2947 */ /* 0x000fea0003800000 */
[----:B------:R-:W5:Y:S02]  /*2740*/  LDG.E.U8 R67, desc[UR36][R10.64+0x11] ;  /* 0x000011240a437981 */ /* 0x000f64000c1e1100 */
[----:B-----5:R-:W-:-:S05]  /*2750*/  PRMT R0, R67, 0x8880, RZ ;  /* 0x0000888043007816 */ /* 0x020fca00000000ff */
[----:B------:R-:W-:-:S07]  /*2760*/  IMAD R3, R0, R57, RZ ;  /* 0x0000003900037224 */ /* 0x000fce00078e02ff */
.L_x_57:
[----:B------:R-:W-:Y:S05]  /*2770*/  BSYNC B1 ;  /* 0x0000000000017941 */ /* 0x000fea0003800000 */
.L_x_56:
[----:B------:R-:W-:Y:S01]  /*2780*/  @!P2 IMAD R35, R35, R56, R3 ;  /* 0x000000382323a224 */ /* 0x000fe200078e0203 */
[----:B------:R-:W-:Y:S04]  /*2790*/  BSSY B1, `(.L_x_58) ;  /* 0x0000006000017945 */ /* 0x000fe80003800000 */
[----:B------:R0:W-:Y:S01]  /*27a0*/  @!P2 STG.E.U8 desc[UR36][R4.64+0x11], R35 ;  /* 0x000011230400a986 */ /* 0x0001e2000c101124 */
[----:B------:R-:W-:Y:S05]  /*27b0*/  @P5 BRA `(.L_x_59) ;  /* 0x00000000000c5947 */ /* 0x000fea0003800000 */
[----:B------:R-:W5:Y:S02]  /*27c0*/  LDG.E.U8 R67, desc[UR36][R8.64+0x18] ;  /* 0x0000182408437981 */ /* 0x000f64000c1e1100 */
[----:B-----5:R-:W-:-:S05]  /*27d0*/  PRMT R0, R67, 0x8880, RZ ;  /* 0x0000888043007816 */ /* 0x020fca00000000ff */
[----:B------:R-:W-:-:S07]  /*27e0*/  IMAD R3, R0, R57, RZ ;  /* 0x0000003900037224 */ /* 0x000fce00078e02ff */
.L_x_59:
[----:B------:R-:W-:Y:S05]  /*27f0*/  BSYNC B1 ;  /* 0x0000000000017941 */ /* 0x000fea0003800000 */
.L_x_58:
[----:B---3--:R-:W-:Y:S01]  /*2800*/  @!P5 IMAD R13, R36, R56, R3 ;  /* 0x00000038240dd224 */ /* 0x008fe200078e0203 */
[----:B------:R-:W-:Y:S04]  /*2810*/  BSSY B1, `(.L_x_60) ;  /* 0x0000006000017945 */ /* 0x000fe80003800000 */
[----:B------:R3:W-:Y:S01]  /*2820*/  @!P5 STG.E.U8 desc[UR36][R6.64+0x18], R13 ;  /* 0x0000180d0600d986 */ /* 0x0007e2000c101124 */
[----:B------:R-:W-:Y:S05]  /*2830*/  @P4 BRA `(.L_x_61) ;  /* 0x00000000000c4947 */ /* 0x000fea0003800000 */
[----:B------:R-:W5:Y:S02]  /*2840*/  LDG.E.U8 R67, desc[UR36][R8.64+0x19] ;  /* 0x0000192408437981 */ /* 0x000f64000c1e1100 */
[----:B-----5:R-:W-:-:S05]  /*2850*/  PRMT R0, R67, 0x8880, RZ ;  /* 0x0000888043007816 */ /* 0x020fca00000000ff */
[----:B------:R-:W-:-:S07]  /*2860*/  IMAD R3, R0, R57, RZ ;  /* 0x0000003900037224 */ /* 0x000fce00078e02ff */
.L_x_61:
[----:B------:R-:W-:Y:S05]  /*2870*/  BSYNC B1 ;  /* 0x0000000000017941 */ /* 0x000fea0003800000 */
.L_x_60:
        /* <DEDUP_REMOVED lines=13> */
.L_x_63:
[----:B------:R-:W-:Y:S05]  /*2950*/  BSYNC B1 ;  /* 0x0000000000017941 */ /* 0x000fea0003800000 */
.L_x_62:
[----:B---3--:R-:W-:Y:S01]  /*2960*/  @!P1 IMAD R13, R38, R56, R3 ;  /* 0x00000038260d9224 */ /* 0x008fe200078e0203 */
[----:B------:R-:W-:Y:S04]  /*2970*/  BSSY B1, `(.L_x_64) ;  /* 0x0000006000017945 */ /* 0x000fe80003800000 */
[----:B------:R3:W-:Y:S01]  /*2980*/  @!P1 STG.E.U8 desc[UR36][R4.64+0x18], R13 ;  /* 0x0000180d04009986 */ /* 0x0007e2000c101124 */
[----:B------:R-:W-:Y:S05]  /*2990*/  @P4 BRA `(.L_x_65) ;  /* 0x00000000000c4947 */ /* 0x000fea0003800000 */
[----:B------:R-:W5:Y:S02]  /*29a0*/  LDG.E.U8 R67, desc[UR36][R10.64+0x19] ;  /* 0x000019240a437981 */ /* 0x000f64000c1e1100 */
[----:B-----5:R-:W-:-:S05]  /*29b0*/  PRMT R0, R67, 0x8880, RZ ;  /* 0x0000888043007816 */ /* 0x020fca00000000ff */
[----:B------:R-:W-:-:S07]  /*29c0*/  IMAD R3, R0, R57, RZ ;  /* 0x0000003900037224 */ /* 0x000fce00078e02ff */
.L_x_65:
[----:B------:R-:W-:Y:S05]  /*29d0*/  BSYNC B1 ;  /* 0x0000000000017941 */ /* 0x000fea0003800000 */
.L_x_64:
[----:B------:R-:W-:Y:S01]  /*29e0*/  @!P4 IMAD R39, R39, R56, R3 ;  /* 0x000000382727c224 */ /* 0x000fe200078e0203 */
[----:B------:R-:W-:Y:S04]  /*29f0*/  BSSY B1, `(.L_x_66) ;  /* 0x0000006000017945 */ /* 0x000fe80003800000 */
[----:B------:R0:W-:Y:S01]  /*2a00*/  @!P4 STG.E.U8 desc[UR36][R4.64+0x19], R39 ;  /* 0x000019270400c986 */ /* 0x0001e2000c101124 */
[----:B------:R-:W-:Y:S05]  /*2a10*/  @P5 BRA `(.L_x_67) ;  /* 0x00000000000c5947 */ /* 0x000fea0003800000 */
[----:B------:R-:W5:Y:S02]  /*2a20*/  LDG.E.U8 R67, desc[UR36][R8.64+0x20] ;  /* 0x0000202408437981 */ /* 0x000f64000c1e1100 */
[----:B-----5:R-:W-:-:S05]  /*2a30*/  PRMT R0, R67, 0x8880, RZ ;  /* 0x0000888043007816 */ /* 0x020fca00000000ff */
[----:B------:R-:W-:-:S07]  /*2a40*/  IMAD R3, R0, R57, RZ ;  /* 0x0000003900037224 */ /* 0x000fce00078e02ff */
.L_x_67:
[----:B------:R-:W-:Y:S05]  /*2a50*/  BSYNC B1 ;  /* 0x0000000000017941 */ /* 0x000fea0003800000 */
.L_x_66:
[----:B---3--:R-:W-:Y:S01]  /*2a60*/  @!P5 IMAD R13, R40, R56, R3 ;  /* 0x00000038280dd224 */ /* 0x008fe200078e0203 */
[----:B------:R-:W-:Y:S04]  /*2a70*/  BSSY B1, `(.L_x_68) ;  /* 0x0000006000017945 */ /* 0x000fe80003800000 */
[----:B------:R3:W-:Y:S01]  /*2a80*/  @!P5 STG.E.U8 desc[UR36][R6.64+0x20], R13 ;  /* 0x0000200d0600d986 */ /* 0x0007e2000c101124 */
[----:B------:R-:W-:Y:S05]  /*2a90*/  @P0 BRA `(.L_x_69) ;  /* 0x00000000000c0947 */ /* 0x000fea0003800000 */
[----:B------:R-:W5:Y:S02]  /*2aa0*/  LDG.E.U8 R67, desc[UR36][R8.64+0x21] ;  /* 0x0000212408437981 */ /* 0x000f64000c1e1100 */
[----:B-----5:R-:W-:-:S05]  /*2ab0*/  PRMT R0, R67, 0x8880, RZ ;  /* 0x0000888043007816 */ /* 0x020fca00000000ff */
[----:B------:R-:W-:-:S07]  /*2ac0*/  IMAD R3, R0, R57, RZ ;  /* 0x0000003900037224 */ /* 0x000fce00078e02ff */
.L_x_69:
[----:B------:R-:W-:Y:S05]  /*2ad0*/  BSYNC B1 ;  /* 0x0000000000017941 */ /* 0x000fea0003800000 */
.L_x_68:
        /* <DEDUP_REMOVED lines=13> */
.L_x_71:
[----:B------:R-:W-:Y:S05]  /*2bb0*/  BSYNC B1 ;  /* 0x0000000000017941 */ /* 0x000fea0003800000 */
.L_x_70:
[----:B---3--:R-:W-:Y:S01]  /*2bc0*/  @!P3 IMAD R13, R42, R56, R3 ;  /* 0x000000382a0db224 */ /* 0x008fe200078e0203 */
[----:B------:R-:W-:Y:S04]  /*2bd0*/  BSSY B1, `(.L_x_72) ;  /* 0x0000006000017945 */ /* 0x000fe80003800000 */
[----:B------:R3:W-:Y:S01]  /*2be0*/  @!P3 STG.E.U8 desc[UR36][R4.64+0x20], R13 ;  /* 0x0000200d0400b986 */ /* 0x0007e2000c101124 */
[----:B------:R-:W-:Y:S05]  /*2bf0*/  @P2 BRA `(.L_x_73) ;  /* 0x00000000000c2947 */ /* 0x000fea0003800000 */
[----:B------:R-:W5:Y:S02]  /*2c00*/  LDG.E.U8 R67, desc[UR36][R10.64+0x21] ;  /* 0x000021240a437981 */ /* 0x000f64000c1e1100 */
[----:B-----5:R-:W-:-:S05]  /*2c10*/  PRMT R0, R67, 0x8880, RZ ;  /* 0x0000888043007816 */ /* 0x020fca00000000ff */
[----:B------:R-:W-:-:S07]  /*2c20*/  IMAD R3, R0, R57, RZ ;  /* 0x0000003900037224 */ /* 0x000fce00078e02ff */
.L_x_73:
[----:B------:R-:W-:Y:S05]  /*2c30*/  BSYNC B1 ;  /* 0x0000000000017941 */ /* 0x000fea0003800000 */
.L_x_72:
[----:B------:R-:W-:Y:S01]  /*2c40*/  @!P2 IMAD R43, R43, R56, R3 ;  /* 0x000000382b2ba224 */ /* 0x000fe200078e0203 */
[----:B------:R-:W-:Y:S04]  /*2c50*/  BSSY B1, `(.L_x_74) ;  /* 0x0000006000017945 */ /* 0x000fe80003800000 */
[----:B------:R0:W-:Y:S01]  /*2c60*/  @!P2 STG.E.U8 desc[UR36][R4.64+0x21], R43 ;  /* 0x0000212b0400a986 */ /* 0x0001e2000c101124 */
[----:B------:R-:W-:Y:S05]  /*2c70*/  @P0 BRA `(.L_x_75) ;  /* 0x00000000000c0947 */ /* 0x000fea0003800000 */
[----:B------:R-:W5:Y:S02]  /*2c80*/  LDG.E.U8 R67, desc[UR36][R8.64+0x28] ;  /* 0x0000282408437981 */ /* 0x000f64000c1e1100 */
[----:B-----5:R-:W-:-:S05]  /*2c90*/  PRMT R0, R67, 0x8880, RZ ;  /* 0x0000888043007816 */ /* 0x020fca00000000ff */
[----:B------:R-:W-:-:S07]  /*2ca0*/  IMAD R3, R0, R57, RZ ;  /* 0x0000003900037224 */ /* 0x000fce00078e02ff */
.L_x_75:
[----:B------:R-:W-:Y:S05]  /*2cb0*/  BSYNC B1 ;  /* 0x0000000000017941 */ /* 0x000fea0003800000 */
.L_x_74:
[----:B---3--:R-:W-:Y:S01]  /*2cc0*/  @!P0 IMAD R13, R44, R56, R3 ;  /* 0x000000382c0d8224 */ /* 0x008fe200078e0203 */
[----:B------:R-:W-:Y:S04]  /*2cd0*/  BSSY B1, `(.L_x_76) ;  /* 0x0000006000017945 */ /* 0x000fe80003800000 */
[----:B------:R3:W-:Y:S01]  /*2ce0*/  @!P0 STG.E.U8 desc[UR36][R6.64+0x28], R13 ;  /* 0x0000280d06008986 */ /* 0x0007e2000c101124 */
[----:B------:R-:W-:Y:S05]  /*2cf0*/  @P5 BRA `(.L_x_77) ;  /* 0x00000000000c5947 */ /* 0x000fea0003800000 */
[----:B------:R-:W5:Y:S02]  /*2d00*/  LDG.E.U8 R67, desc[UR36][R8.64+0x29] ;  /* 0x0000292408437981 */ /* 0x000f64000c1e1100 */
[----:B-----5:R-:W-:-:S05]  /*2d10*/  PRMT R0, R67, 0x8880, RZ ;  /* 0x0000888043007816 */ /* 0x020fca00000000ff */
[----:B------:R-:W-:-:S07]  /*2d20*/  IMAD R3, R0, R57, RZ ;  /* 0x0000003900037224 */ /* 0x000fce00078e02ff */
.L_x_77:
[----:B------:R-:W-:Y:S05]  /*2d30*/  BSYNC B1 ;  /* 0x0000000000017941 */ /* 0x000fea0003800000 */
.L_x_76:
        /* <DEDUP_REMOVED lines=13> */
.L_x_79:
[----:B------:R-:W-:Y:S05]  /*2e10*/  BSYNC B1 ;  /* 0x0000000000017941 */ /* 0x000fea0003800000 */
.L_x_78:
[----:B---3--:R-:W-:Y:S01]  /*2e20*/  @!P4 IMAD R13, R46, R56, R3 ;  /* 0x000000382e0dc224 */ /* 0x008fe200078e0203 */
[----:B------:R-:W-:Y:S04]  /*2e30*/  BSSY B1, `(.L_x_80) ;  /* 0x0000006000017945 */ /* 0x000fe80003800000 */
[----:B------:R3:W-:Y:S01]  /*2e40*/  @!P4 STG.E.U8 desc[UR36][R4.64+0x28], R13 ;  /* 0x0000280d0400c986 */ /* 0x0007e2000c101124 */
[----:B------:R-:W-:Y:S05]  /*2e50*/  @P1 BRA `(.L_x_81) ;  /* 0x00000000000c1947 */ /* 0x000fea0003800000 */
[----:B------:R-:W5:Y:S02]  /*2e60*/  LDG.E.U8 R67, desc[UR36][R10.64+0x29] ;  /* 0x000029240a437981 */ /* 0x000f64000c1e1100 */
[----:B-----5:R-:W-:-:S05]  /*2e70*/  PRMT R0, R67, 0x8880, RZ ;  /* 0x0000888043007816 */ /* 0x020fca00000000ff */
[----:B------:R-:W-:-:S07]  /*2e80*/  IMAD R3, R0, R57, RZ ;  /* 0x0000003900037224 */ /* 0x000fce00078e02ff */
.L_x_81:
[----:B------:R-:W-:Y:S05]  /*2e90*/  BSYNC B1 ;  /* 0x0000000000017941 */ /* 0x000fea0003800000 */
.L_x_80:
[----:B------:R-:W-:Y:S01]  /*2ea0*/  @!P1 IMAD R47, R47, R56, R3 ;  /* 0x000000382f2f9224 */ /* 0x000fe200078e0203 */
[----:B------:R-:W-:Y:S04]  /*2eb0*/  BSSY B1, `(.L_x_82) ;  /* 0x0000006000017945 */ /* 0x000fe80003800000 */
[----:B------:R0:W-:Y:S01]  /*2ec0*/  @!P1 STG.E.U8 desc[UR36][R4.64+0x29], R47 ;  /* 0x0000292f04009986 */ /* 0x0001e2000c101124 */
[----:B------:R-:W-:Y:S05]  /*2ed0*/  @P3 BRA `(.L_x_83) ;  /* 0x00000000000c3947 */ /* 0x000fea0003800000 */
[----:B------:R-:W5:Y:S02]  /*2ee0*/  LDG.E.U8 R67, desc[UR36][R8.64+0x30] ;  /* 0x0000302408437981 */ /* 0x000f64000c1e1100 */
[----:B-----5:R-:W-:-:S05]  /*2ef0*/  PRMT R0, R67, 0x8880, RZ ;  /* 0x0000888043007816 */ /* 0x020fca00000000ff */
[----:B------:R-:W-:-:S07]  /*2f00*/  IMAD R3, R0, R57, RZ ;  /* 0x0000003900037224 */ /* 0x000fce00078e02ff */
.L_x_83:
[----:B------:R-:W-:Y:S05]  /*2f10*/  BSYNC B1 ;  /* 0x0000000000017941 */ /* 0x000fea0003800000 */
.L_x_82:
[----:B---3--:R-:W-:Y:S01]  /*2f20*/  @!P3 IMAD R13, R48, R56, R3 ;  /* 0x00000038300db224 */ /* 0x008fe200078e0203 */
[----:B------:R-:W-:Y:S04]  /*2f30*/  BSSY B1, `(.L_x_84) ;  /* 0x0000006000017945 */ /* 0x000fe80003800000 */
[----:B------:R3:W-:Y:S01]  /*2f40*/  @!P3 STG.E.U8 desc[UR36][R6.64+0x30], R13 ;  /* 0x0000300d0600b986 */ /* 0x0007e2000c101124 */
[----:B------:R-:W-:Y:S05]  /*2f50*/  @P5 BRA `(.L_x_85) ;  /* 0x00000000000c5947 */ /* 0x000fea0003800000 */
[----:B------:R-:W5:Y:S02]  /*2f60*/  LDG.E.U8 R67, desc[UR36][R8.64+0x31] ;  /* 0x0000312408437981 */ /* 0x000f64000c1e1100 */
[----:B-----5:R-:W-:-:S05]  /*2f70*/  PRMT R0, R67, 0x8880, RZ ;  /* 0x0000888043007816 */ /* 0x020fca00000000ff */
[----:B------:R-:W-:-:S07]  /*2f80*/  IMAD R3, R0, R57, RZ ;  /* 0x0000003900037224 */ /* 0x000fce00078e02ff */
.L_x_85:
[----:B------:R-:W-:Y:S05]  /*2f90*/  BSYNC B1 ;  /* 0x0000000000017941 */ /* 0x000fea0003800000 */
.L_x_84:
        /* <DEDUP_REMOVED lines=9> */
[----:B------:R-:W-:Y:S01]  /*3030*/  ISETP.LT.OR P3, PT, R22, 0x9, !P3 ;  /* 0x000000091600780c */ /* 0x000fe20005f61670 */
[----:B------:R-:W-:-:S12]  /*3040*/  @P2 BRA `(.L_x_87) ;  /* 0x00000000000c2947 */ /* 0x000fd80003800000 */
[----:B------:R-:W5:Y:S02]  /*3050*/  LDG.E.U8 R67, desc[UR36][R10.64+0x30] ;  /* 0x000030240a437981 */ /* 0x000f64000c1e1100 */
[----:B-----5:R-:W-:-:S05]  /*3060*/  PRMT R0, R67, 0x8880, RZ ;  /* 0x0000888043007816 */ /* 0x020fca00000000ff */
[----:B------:R-:W-:-:S07]  /*3070*/  IMAD R3, R0, R57, RZ ;  /* 0x0000003900037224 */ /* 0x000fce00078e02ff */
.L_x_87:
[----:B------:R-:W-:Y:S05]  /*3080*/  BSYNC B1 ;  /* 0x0000000000017941 */ /* 0x000fea0003800000 */
.L_x_86:
[----:B---3--:R-:W-:Y:S01]  /*3090*/  @!P2 IMAD R13, R50, R56, R3 ;  /* 0x00000038320da224 */ /* 0x008fe200078e0203 */
[----:B------:R-:W-:Y:S04]  /*30a0*/  BSSY B1, `(.L_x_88) ;  /* 0x0000006000017945 */ /* 0x000fe80003800000 */
[----:B------:R3:W-:Y:S01]  /*30b0*/  @!P2 STG.E.U8 desc[UR36][R4.64+0x30], R13 ;  /* 0x0000300d0400a986 */ /* 0x0007e2000c101124 */
[----:B------:R-:W-:Y:S05]  /*30c0*/  @P0 BRA `(.L_x_89) ;  /* 0x00000000000c0947 */ /* 0x000fea0003800000 */
[----:B------:R-:W5:Y:S02]  /*30d0*/  LDG.E.U8 R67, desc[UR36][R10.64+0x31] ;  /* 0x000031240a437981 */ /* 0x000f64000c1e1100 */
[----:B-----5:R-:W-:-:S05]  /*30e0*/  PRMT R0, R67, 0x8880, RZ ;  /* 0x0000888043007816 */ /* 0x020fca00000000ff */
[----:B------:R-:W-:-:S07]  /*30f0*/  IMAD R3, R0, R57, RZ ;  /* 0x0000003900037224 */ /* 0x000fce00078e02ff */
.L_x_89:
[----:B------:R-:W-:Y:S05]  /*3100*/  BSYNC B1 ;  /* 0x0000000000017941 */ /* 0x000fea0003800000 */
.L_x_88:
[----:B------:R-:W-:Y:S01]  /*3110*/  @!P0 IMAD R51, R51, R56, R3 ;  /* 0x0000003833338224 */ /* 0x000fe200078e0203 */
[----:B------:R-:W-:Y:S04]  /*3120*/  BSSY B1, `(.L_x_90) ;  /* 0x0000006000017945 */ /* 0x000fe80003800000 */
[----:B------:R0:W-:Y:S01]  /*3130*/  @!P0 STG.E.U8 desc[UR36][R4.64+0x31], R51 ;  /* 0x0000313304008986 */ /* 0x0001e2000c101124 */
[----:B------:R-:W-:Y:S05]  /*3140*/  @P5 BRA `(.L_x_91) ;  /* 0x00000000000c5947 */ /* 0x000fea0003800000 */
[----:B------:R-:W5:Y:S02]  /*3150*/  LDG.E.U8 R67, desc[UR36][R8.64+0x38] ;  /* 0x0000382408437981 */ /* 0x000f64000c1e1100 */
[----:B-----5:R-:W-:-:S05]  /*3160*/  PRMT R0, R67, 0x8880, RZ ;  /* 0x0000888043007816 */ /* 0x020fca00000000ff */
[----:B------:R-:W-:-:S07]  /*3170*/  IMAD R3, R0, R57, RZ ;  /* 0x0000003900037224 */ /* 0x000fce00078e02ff */
.L_x_91:
[----:B------:R-:W-:Y:S05]  /*3180*/  BSYNC B1 ;  /* 0x0000000000017941 */ /* 0x000fea0003800000 */
.L_x_90:
[----:B---3--:R-:W-:Y:S01]  /*3190*/  @!P5 IMAD R13, R52, R56, R3 ;  /* 0x00000038340dd224 */ /* 0x008fe200078e0203 */
[----:B------:R-:W-:Y:S04]  /*31a0*/  BSSY B1, `(.L_x_92) ;  /* 0x0000006000017945 */ /* 0x000fe80003800000 */
[----:B------:R3:W-:Y:S01]  /*31b0*/  @!P5 STG.E.U8 desc[UR36][R6.64+0x38], R13 ;  /* 0x0000380d0600d986 */ /* 0x0007e2000c101124 */
[----:B------:R-:W-:Y:S05]  /*31c0*/  @P4 BRA `(.L_x_93) ;  /* 0x00000000000c4947 */ /* 0x000fea0003800000 */
[----:B------:R-:W5:Y:S02]  /*31d0*/  LDG.E.U8 R67, desc[UR36][R8.64+0x39] ;  /* 0x0000392408437981 */ /* 0x000f64000c1e1100 */
[----:B-----5:R-:W-:-:S05]  /*31e0*/  PRMT R0, R67, 0x8880, RZ ;  /* 0x0000888043007816 */ /* 0x020fca00000000ff */
[----:B------:R-:W-:-:S07]  /*31f0*/  IMAD R3, R0, R57, RZ ;  /* 0x0000003900037224 */ /* 0x000fce00078e02ff */
.L_x_93:
[----:B------:R-:W-:Y:S05]  /*3200*/  BSYNC B1 ;  /* 0x0000000000017941 */ /* 0x000fea0003800000 */
.L_x_92:
[----:B------:R-:W-:Y:S01]  /*3210*/  @!P4 IMAD R53, R53, R56, R3 ;  /* 0x000000383535c224 */ /* 0x000fe200078e0203 */
[----:B------:R-:W-:Y:S04]  /*3220*/  BSSY B1, `(.L_x_94) ;  /* 0x0000006000017945 */ /* 0x000fe80003800000 */
[----:B------:R0:W-:Y:S01]  /*3230*/  @!P4 STG.E.U8 desc[UR36][R6.64+0x39], R53 ;  /* 0x000039350600c986 */ /* 0x0001e2000c101124 */
[----:B------:R-:W-:Y:S05]  /*3240*/  @P3 BRA `(.L_x_95) ;  /* 0x00000000000c3947 */ /* 0x000fea0003800000 */
[----:B------:R-:W5:Y:S02]  /*3250*/  LDG.E.U8 R67, desc[UR36][R10.64+0x38] ;  /* 0x000038240a437981 */ /* 0x000f64000c1e1100 */
[----:B-----5:R-:W-:-:S05]  /*3260*/  PRMT R0, R67, 0x8880, RZ ;  /* 0x0000888043007816 */ /* 0x020fca00000000ff */
[----:B------:R-:W-:-:S07]  /*3270*/  IMAD R3, R0, R57, RZ ;  /* 0x0000003900037224 */ /* 0x000fce00078e02ff */
.L_x_95:
[----:B------:R-:W-:Y:S05]  /*3280*/  BSYNC B1 ;  /* 0x0000000000017941 */ /* 0x000fea0003800000 */
.L_x_94:
[----:B0123--:R-:W-:Y:S01]  /*3290*/  @!P3 IMAD R7, R54, R56, R3 ;  /* 0x000000383607b224 */ /* 0x00ffe200078e0203 */
[----:B------:R-:W-:Y:S01]  /*32a0*/  ISETP.LT.OR P1, PT, R22, 0x9, !P1 ;  /* 0x000000091600780c */ /* 0x000fe20004f21670 */
[----:B------:R-:W-:Y:S03]  /*32b0*/  BSSY B1, `(.L_x_96) ;  /* 0x0000006000017945 */ /* 0x000fe60003800000 */
[----:B------:R0:W-:Y:S09]  /*32c0*/  @!P3 STG.E.U8 desc[UR36][R4.64+0x38], R7 ;  /* 0x000038070400b986 */ /* 0x0001f2000c101124 */
[----:B------:R-:W-:Y:S05]  /*32d0*/  @P1 BRA `(.L_x_97) ;  /* 0x00000000000c1947 */ /* 0x000fea0003800000 */
[----:B------:R-:W2:Y:S02]  /*32e0*/  LDG.E.U8 R67, desc[UR36][R10.64+0x39] ;  /* 0x000039240a437981 */ /* 0x000ea4000c1e1100 */
[----:B--2---:R-:W-:-:S05]  /*32f0*/  PRMT R0, R67, 0x8880, RZ ;  /* 0x0000888043007816 */ /* 0x004fca00000000ff */
[----:B------:R-:W-:-:S07]  /*3300*/  IMAD R3, R0, R57, RZ ;  /* 0x0000003900037224 */ /* 0x000fce00078e02ff */
.L_x_97:
[----:B------:R-:W-:Y:S05]  /*3310*/  BSYNC B1 ;  /* 0x0000000000017941 */ /* 0x000fea0003800000 */
.L_x_96:
[----:B------:R-:W-:Y:S01]  /*3320*/  IMAD R3, R55, R56, R3 ;  /* 0x0000003837037224 */ /* 0x000fe200078e0203 */
[----:B------:R-:W-:Y:S06]  /*3330*/  @P1 BRA `(.L_x_98) ;  /* 0x0000000400c81947 */ /* 0x000fec0003800000 */
[----:B------:R1:W-:Y:S01]  /*3340*/  STG.E.U8 desc[UR36][R4.64+0x39], R3 ;  /* 0x0000390304007986 */ /* 0x0003e2000c101124 */
[----:B------:R-:W-:Y:S05]  /*3350*/  BRA `(.L_x_98) ;  /* 0x0000000400c07947 */ /* 0x000fea0003800000 */
.L_x_33:
[C---:B------:R-:W-:Y:S02]  /*3360*/  ISETP.GE.AND P1, PT, R69.reuse, 0x1, PT ;  /* 0x000000014500780c */ /* 0x040fe40003f26270 */
[----:B------:R-:W-:Y:S02]  /*3370*/  ISETP.GE.AND P0, PT, R69, 0x2, PT ;  /* 0x000000024500780c */ /* 0x000fe40003f06270 */
[C---:B------:R-:W-:Y:S02]  /*3380*/  ISETP.LT.OR P4, PT, R22.reuse, 0x1, !P1 ;  /* 0x000000011600780c */ /* 0x040fe40004f81670 */
[C---:B------:R-:W-:Y:S02]  /*3390*/  ISETP.LT.OR P5, PT, R22.reuse, 0x1, !P0 ;  /* 0x000000011600780c */ /* 0x040fe400047a1670 */
[C---:B------:R-:W-:Y:S02]  /*33a0*/  ISETP.LT.OR P1, PT, R22.reuse, 0x9, !P1 ;  /* 0x000000091600780c */ /* 0x040fe40004f21670 */
[----:B------:R-:W-:-:S02]  /*33b0*/  ISETP.LT.OR P0, PT, R22, 0x9, !P0 ;  /* 0x000000091600780c */ /* 0x000fc40004701670 */
[C---:B------:R-:W-:Y:S02]  /*33c0*/  ISETP.GE.AND P3, PT, R69.reuse, 0x9, PT ;  /* 0x000000094500780c */ /* 0x040fe40003f66270 */
[----:B------:R-:W-:-:S03]  /*33d0*/  ISETP.GE.AND P2, PT, R69, 0xa, PT ;  /* 0x0000000a4500780c */ /* 0x000fc60003f46270 */
[-C--:B------:R-:W-:Y:S02]  /*33e0*/  @!P4 IMAD R3, R24, R56.reuse, RZ ;  /* 0x000000381803c224 */ /* 0x080fe400078e02ff */
[-C--:B------:R-:W-:Y:S02]  /*33f0*/  @!P5 IMAD R25, R25, R56.reuse, RZ ;  /* 0x000000381919d224 */ /* 0x080fe400078e02ff */
[-C--:B------:R-:W-:Y:S01]  /*3400*/  @!P1 IMAD R9, R26, R56.reuse, RZ ;  /* 0x000000381a099224 */ /* 0x080fe200078e02ff */
[----:B------:R0:W-:Y:S01]  /*3410*/  @!P4 STG.E.U8 desc[UR36][R6.64], R3 ;  /* 0x000000030600c986 */ /* 0x0001e2000c101124 */
[C---:B------:R-:W-:Y:S01]  /*3420*/  ISETP.LT.OR P4, PT, R22.reuse, 0x1, !P3 ;  /* 0x000000011600780c */ /* 0x040fe20005f81670 */
[----:B------:R-:W-:Y:S02]  /*3430*/  @!P0 IMAD R27, R27, R56, RZ ;  /* 0x000000381b1b8224 */ /* 0x000fe400078e02ff */
[----:B------:R-:W-:Y:S01]  /*3440*/  @!P5 STG.E.U8 desc[UR36][R6.64+0x1], R25 ;  /* 0x000001190600d986 */ /* 0x000fe2000c101124 */
[----:B------:R-:W-:-:S02]  /*3450*/  ISETP.LT.OR P5, PT, R22, 0x1, !P2 ;  /* 0x000000011600780c */ /* 0x000fc400057a1670 */
[C---:B------:R-:W-:Y:S01]  /*3460*/  ISETP.LT.OR P2, PT, R22.reuse, 0x9, !P2 ;  /* 0x000000091600780c */ /* 0x040fe20005741670 */
[----:B------:R1:W-:Y:S01]  /*3470*/  @!P1 STG.E.U8 desc[UR36][R4.64], R9 ;  /* 0x0000000904009986 */ /* 0x0003e2000c101124 */
[----:B------:R-:W-:Y:S02]  /*3480*/  ISETP.LT.OR P1, PT, R22, 0x9, !P3 ;  /* 0x000000091600780c */ /* 0x000fe40005f21670 */
[C---:B------:R-:W-:Y:S01]  /*3490*/  ISETP.GE.AND P3, PT, R69.reuse, 0x11, PT ;  /* 0x000000114500780c */ /* 0x040fe20003f66270 */
[----:B------:R-:W-:Y:S01]  /*34a0*/  @!P0 STG.E.U8 desc[UR36][R4.64+0x1], R27 ;  /* 0x0000011b04008986 */ /* 0x000fe2000c101124 */
[----:B------:R-:W-:Y:S01]  /*34b0*/  ISETP.GE.AND P0, PT, R69, 0x12, PT ;  /* 0x000000124500780c */ /* 0x000fe20003f06270 */
[----:B------:R-:W-:-:S04]  /*34c0*/  @!P4 IMAD R11, R28, R56, RZ ;  /* 0x000000381c0bc224 */ /* 0x000fc800078e02ff */
[-C--:B------:R-:W-:Y:S01]  /*34d0*/  @!P5 IMAD R29, R29, R56.reuse, RZ ;  /* 0x000000381d1dd224 */ /* 0x080fe200078e02ff */
[----:B------:R-:W-:Y:S01]  /*34e0*/  @!P4 STG.E.U8 desc[UR36][R6.64+0x8], R11 ;  /* 0x0000080b0600c986 */ /* 0x000fe2000c101124 */
[C---:B------:R-:W-:Y:S01]  /*34f0*/  ISETP.LT.OR P4, PT, R22.reuse, 0x1, !P3 ;  /* 0x000000011600780c */ /* 0x040fe20005f81670 */
[-C--:B------:R-:W-:Y:S02]  /*3500*/  @!P2 IMAD R31, R31, R56.reuse, RZ ;  /* 0x000000381f1fa224 */ /* 0x080fe400078e02ff */
[----:B------:R-:W-:Y:S01]  /*3510*/  @!P5 STG.E.U8 desc[UR36][R6.64+0x9], R29 ;  /* 0x0000091d0600d986 */ /* 0x000fe2000c101124 */
[----:B------:R-:W-:Y:S01]  /*3520*/  ISETP.LT.OR P5, PT, R22, 0x1, !P0 ;  /* 0x000000011600780c */ /* 0x000fe200047a1670 */
[----:B0-----:R-:W-:Y:S01]  /*3530*/  @!P1 IMAD R3, R30, R56, RZ ;  /* 0x000000381e039224 */ /* 0x001fe200078e02ff */
[----:B------:R-:W-:Y:S01]  /*3540*/  ISETP.LT.OR P0, PT, R22, 0x9, !P0 ;  /* 0x000000091600780c */ /* 0x000fe20004701670 */
[----:B------:R-:W-:Y:S01]  /*3550*/  @!P2 STG.E.U8 desc[UR36][R4.64+0x9], R31 ;  /* 0x0000091f0400a986 */ /* 0x000fe2000c101124 */
[----:B------:R-:W-:-:S03]  /*3560*/  ISETP.GE.AND P2, PT, R69, 0x19, PT ;  /* 0x000000194500780c */ /* 0x000fc60003f46270 */
[----:B------:R0:W-:Y:S01]  /*3570*/  @!P1 STG.E.U8 desc[UR36][R4.64+0x8], R3 ;  /* 0x0000080304009986 */ /* 0x0001e2000c101124 */
[----:B------:R-:W-:Y:S01]  /*3580*/  ISETP.LT.OR P1, PT, R22, 0x9, !P3 ;  /* 0x000000091600780c */ /* 0x000fe20005f21670 */
[----:B-1----:R-:W-:Y:S01]  /*3590*/  @!P4 IMAD R9, R32, R56, RZ ;  /* 0x000000382009c224 */ /* 0x002fe200078e02ff */
[----:B------:R-:W-:-:S03]  /*35a0*/  ISETP.GE.AND P3, PT, R69, 0x1a, PT ;  /* 0x0000001a4500780c */ /* 0x000fc60003f66270 */
[-C--:B------:R-:W-:Y:S01]  /*35b0*/  @!P5 IMAD R33, R33, R56.reuse, RZ ;  /* 0x000000382121d224 */ /* 0x080fe200078e02ff */
[----:B------:R-:W-:Y:S01]  /*35c0*/  @!P4 STG.E.U8 desc[UR36][R6.64+0x10], R9 ;  /* 0x000010090600c986 */ /* 0x000fe2000c101124 */
[C---:B------:R-:W-:Y:S01]  /*35d0*/  ISETP.LT.OR P4, PT, R22.reuse, 0x1, !P3 ;  /* 0x000000011600780c */ /* 0x040fe20005f81670 */
[-C--:B------:R-:W-:Y:S01]  /*35e0*/  @!P0 IMAD R35, R35, R56.reuse, RZ ;  /* 0x0000003823238224 */ /* 0x080fe200078e02ff */
[C---:B------:R-:W-:Y:S01]  /*35f0*/  ISETP.LT.OR P3, PT, R22.reuse, 0x9, !P3 ;  /* 0x000000091600780c */ /* 0x040fe20005f61670 */
[----:B------:R-:W-:Y:S01]  /*3600*/  @!P5 STG.E.U8 desc[UR36][R6.64+0x11], R33 ;  /* 0x000011210600d986 */ /* 0x000fe2000c101124 */
[----:B------:R-:W-:Y:S02]  /*3610*/  ISETP.LT.OR P5, PT, R22, 0x1, !P2 ;  /* 0x000000011600780c */ /* 0x000fe400057a1670 */
[----:B0-----:R-:W-:Y:S01]  /*3620*/  @!P1 IMAD R3, R34, R56, RZ ;  /* 0x0000003822039224 */ /* 0x001fe200078e02ff */
[----:B------:R-:W-:Y:S01]  /*3630*/  @!P0 STG.E.U8 desc[UR36][R4.64+0x11], R35 ;  /* 0x0000112304008986 */ /* 0x000fe2000c101124 */
[----:B------:R-:W-:-:S02]  /*3640*/  ISETP.LT.OR P2, PT, R22, 0x9, !P2 ;  /* 0x000000091600780c */ /* 0x000fc40005741670 */
[C---:B------:R-:W-:Y:S01]  /*3650*/  ISETP.GE.AND P0, PT, R69.reuse, 0x21, PT ;  /* 0x000000214500780c */ /* 0x040fe20003f06270 */
[----:B------:R0:W-:Y:S01]  /*3660*/  @!P1 STG.E.U8 desc[UR36][R4.64+0x10], R3 ;  /* 0x0000100304009986 */ /* 0x0001e2000c101124 */
[----:B------:R-:W-:Y:S01]  /*3670*/  ISETP.GE.AND P1, PT, R69, 0x22, PT ;  /* 0x000000224500780c */ /* 0x000fe20003f26270 */
[-C--:B------:R-:W-:Y:S02]  /*3680*/  @!P4 IMAD R37, R37, R56.reuse, RZ ;  /* 0x000000382525c224 */ /* 0x080fe400078e02ff */
[-C--:B------:R-:W-:Y:S02]  /*3690*/  @!P3 IMAD R39, R39, R56.reuse, RZ ;  /* 0x000000382727b224 */ /* 0x080fe400078e02ff */
[-C--:B------:R-:W-:Y:S01]  /*36a0*/  @!P5 IMAD R11, R36, R56.reuse, RZ ;  /* 0x00000038240bd224 */ /* 0x080fe200078e02ff */
[----:B------:R-:W-:Y:S01]  /*36b0*/  @!P4 STG.E.U8 desc[UR36][R6.64+0x19], R37 ;  /* 0x000019250600c986 */ /* 0x000fe2000c101124 */
[C---:B------:R-:W-:Y:S02]  /*36c0*/  ISETP.LT.OR P4, PT, R22.reuse, 0x1, !P0 ;  /* 0x000000011600780c */ /* 0x040fe40004781670 */
[C---:B------:R-:W-:Y:S01]  /*36d0*/  ISETP.LT.OR P0, PT, R22.reuse, 0x9, !P0 ;  /* 0x000000091600780c */ /* 0x040fe20004701670 */
[----:B------:R-:W-:Y:S01]  /*36e0*/  @!P5 STG.E.U8 desc[UR36][R6.64+0x18], R11 ;  /* 0x0000180b0600d986 */ /* 0x000fe2000c101124 */
[----:B------:R-:W-:Y:S01]  /*36f0*/  ISETP.LT.OR P5, PT, R22, 0x1, !P1 ;  /* 0x000000011600780c */ /* 0x000fe20004fa1670 */
[----:B0-----:R-:W-:Y:S01]  /*3700*/  @!P2 IMAD R3, R38, R56, RZ ;  /* 0x000000382603a224 */ /* 0x001fe200078e02ff */
[----:B------:R-:W-:Y:S01]  /*3710*/  ISETP.LT.OR P1, PT, R22, 0x9, !P1 ;  /* 0x000000091600780c */ /* 0x000fe20004f21670 */
[----:B------:R-:W-:Y:S01]  /*3720*/  @!P3 STG.E.U8 desc[UR36][R4.64+0x19], R39 ;  /* 0x000019270400b986 */ /* 0x000fe2000c101124 */
[----:B------:R-:W-:-:S03]  /*3730*/  ISETP.GE.AND P3, PT, R69, 0x29, PT ;  /* 0x000000294500780c */ /* 0x000fc60003f66270 */
[----:B------:R0:W-:Y:S01]  /*3740*/  @!P2 STG.E.U8 desc[UR36][R4.64+0x18], R3 ;  /* 0x000018030400a986 */ /* 0x0001e2000c101124 */
[----:B------:R-:W-:Y:S01]  /*3750*/  ISETP.GE.AND P2, PT, R69, 0x2a, PT ;  /* 0x0000002a4500780c */ /* 0x000fe20003f46270 */
[----:B------:R-:W-:-:S04]  /*3760*/  @!P4 IMAD R9, R40, R56, RZ ;  /* 0x000000382809c224 */ /* 0x000fc800078e02ff */
[-C--:B------:R-:W-:Y:S01]  /*3770*/  @!P5 IMAD R41, R41, R56.reuse, RZ ;  /* 0x000000382929d224 */ /* 0x080fe200078e02ff */
[----:B------:R-:W-:Y:S01]  /*3780*/  @!P4 STG.E.U8 desc[UR36][R6.64+0x20], R9 ;  /* 0x000020090600c986 */ /* 0x000fe2000c101124 */
[C---:B------:R-:W-:Y:S01]  /*3790*/  ISETP.LT.OR P4, PT, R22.reuse, 0x1, !P3 ;  /* 0x000000011600780c */ /* 0x040fe20005f81670 */
[-C--:B------:R-:W-:Y:S01]  /*37a0*/  @!P1 IMAD R43, R43, R56.reuse, RZ ;  /* 0x000000382b2b9224 */ /* 0x080fe200078e02ff */
        /* <DEDUP_REMOVED lines=25> */
[----:B------:R1:W-:Y:S01]  /*3940*/  @!P4 STG.E.U8 desc[UR36][R6.64+0x30], R9 ;  /* 0x000030090600c986 */ /* 0x0003e2000c101124 */
[C---:B------:R-:W-:Y:S01]  /*3950*/  ISETP.LT.OR P4, PT, R22.reuse, 0x1, !P2 ;  /* 0x000000011600780c */ /* 0x040fe20005781670 */
[-C--:B------:R-:W-:Y:S01]  /*3960*/  @!P0 IMAD R51, R51, R56.reuse, RZ ;  /* 0x0000003833338224 */ /* 0x080fe200078e02ff */
[C---:B------:R-:W-:Y:S01]  /*3970*/  ISETP.LT.OR P2, PT, R22.reuse, 0x9, !P2 ;  /* 0x000000091600780c */ /* 0x040fe20005741670 */
[----:B------:R2:W-:Y:S01]  /*3980*/  @!P5 STG.E.U8 desc[UR36][R6.64+0x31], R49 ;  /* 0x000031310600d986 */ /* 0x0005e2000c101124 */
[----:B------:R-:W-:Y:S01]  /*3990*/  ISETP.LT.OR P5, PT, R22, 0x1, !P3 ;  /* 0x000000011600780c */ /* 0x000fe20005fa1670 */
[-C--:B0-----:R-:W-:Y:S01]  /*39a0*/  @!P1 IMAD R3, R50, R56.reuse, RZ ;  /* 0x0000003832039224 */ /* 0x081fe200078e02ff */
[----:B------:R-:W-:Y:S01]  /*39b0*/  ISETP.LT.OR P3, PT, R22, 0x9, !P3 ;  /* 0x000000091600780c */ /* 0x000fe20005f61670 */
[----:B------:R2:W-:Y:S04]  /*39c0*/  @!P0 STG.E.U8 desc[UR36][R4.64+0x31], R51 ;  /* 0x0000313304008986 */ /* 0x0005e8000c101124 */
[----:B------:R2:W-:Y:S02]  /*39d0*/  @!P1 STG.E.U8 desc[UR36][R4.64+0x30], R3 ;  /* 0x0000300304009986 */ /* 0x0005e4000c101124 */
[----:B------:R-:W-:-:S02]  /*39e0*/  @!P4 IMAD R11, R52, R56, RZ ;  /* 0x00000038340bc224 */ /* 0x000fc400078e02ff */
[-C--:B-1----:R-:W-:Y:S02]  /*39f0*/  @!P2 IMAD R9, R54, R56.reuse, RZ ;  /* 0x000000383609a224 */ /* 0x082fe400078e02ff */
[-C--:B------:R-:W-:Y:S01]  /*3a00*/  @!P5 IMAD R53, R53, R56.reuse, RZ ;  /* 0x000000383535d224 */ /* 0x080fe200078e02ff */
[----:B------:R2:W-:Y:S01]  /*3a10*/  @!P4 STG.E.U8 desc[UR36][R6.64+0x38], R11 ;  /* 0x0000380b0600c986 */ /* 0x0005e2000c101124 */
[----:B------:R-:W-:-:S03]  /*3a20*/  @!P3 IMAD R55, R55, R56, RZ ;  /* 0x000000383737b224 */ /* 0x000fc600078e02ff */
[----:B------:R2:W-:Y:S04]  /*3a30*/  @!P5 STG.E.U8 desc[UR36][R6.64+0x39], R53 ;  /* 0x000039350600d986 */ /* 0x0005e8000c101124 */
[----:B------:R2:W-:Y:S04]  /*3a40*/  @!P2 STG.E.U8 desc[UR36][R4.64+0x38], R9 ;  /* 0x000038090400a986 */ /* 0x0005e8000c101124 */
[----:B------:R2:W-:Y:S02]  /*3a50*/  @!P3 STG.E.U8 desc[UR36][R4.64+0x39], R55 ;  /* 0x000039370400b986 */ /* 0x0005e4000c101124 */
.L_x_98:
[----:B------:R-:W-:Y:S05]  /*3a60*/  BSYNC B0 ;  /* 0x0000000000007941 */ /* 0x000fea0003800000 */
.L_x_32:
[----:B012-4-:R-:W2:Y:S01]  /*3a70*/  LDL.64 R4, [R1] ;  /* 0x0000000001047983 */ /* 0x017ea20000100a00 */
[----:B------:R-:W-:Y:S01]  /*3a80*/  ULDC.64 UR4, c[0x0][0x650] ;  /* 0x0001940000047ab9 */ /* 0x000fe20000000a00 */
[----:B------:R-:W-:Y:S02]  /*3a90*/  IMAD.U32 R0, RZ, RZ, UR44 ;  /* 0x0000002cff007e24 */ /* 0x000fe4000f8e00ff */
[----:B------:R-:W-:Y:S02]  /*3aa0*/  IMAD.MOV.U32 R22, RZ, RZ, -0x1 ;  /* 0xffffffffff167424 */ /* 0x000fe400078e00ff */
[----:B------:R0:W-:Y:S01]  /*3ab0*/  SYNCS.ARRIVE.TRANS64.A1T0 RZ, [R0+UR47], RZ ;  /* 0x000000ff00ff79a7 */ /* 0x0001e2000810002f */
[----:B------:R-:W-:Y:S02]  /*3ac0*/  IMAD.MOV.U32 R19, RZ, RZ, -0x1 ;  /* 0xffffffffff137424 */ /* 0x000fe400078e00ff */
[----:B------:R-:W-:Y:S01]  /*3ad0*/  IMAD.MOV.U32 R18, RZ, RZ, -0x1 ;  /* 0xffffffffff127424 */ /* 0x000fe200078e00ff */
[----:B0-----:R-:W-:-:S02]  /*3ae0*/  PRMT R0, RZ, 0x7610, R0 ;  /* 0x00007610ff007816 */ /* 0x001fc40000000000 */
[----:B--2---:R-:W-:-:S05]  /*3af0*/  LEA R16, P0, R4, R16, 0x1 ;  /* 0x0000001004107211 */ /* 0x004fca00078008ff */
[----:B------:R-:W-:Y:S01]  /*3b00*/  IMAD.X R17, R66, 0x1, R17, P0 ;  /* 0x0000000142117824 */ /* 0x000fe200000e0611 */
[----:B------:R-:W-:-:S04]  /*3b10*/  ISETP.GE.U32.AND P0, PT, R16, UR4, PT ;  /* 0x0000000410007c0c */ /* 0x000fc8000bf06070 */
[----:B------:R-:W-:-:S13]  /*3b20*/  ISETP.GE.U32.AND.EX P0, PT, R17, UR5, PT, P0 ;  /* 0x0000000511007c0c */ /* 0x000fda000bf06100 */
[----:B------:R-:W-:Y:S05]  /*3b30*/  @P0 BRA `(.L_x_99) ;  /* 0x0000000400500947 */ /* 0x000fea0003800000 */
[----:B------:R-:W0:Y:S01]  /*3b40*/  LDC.64 R10, c[0x0][0x628] ;  /* 0x00018a00ff0a7b82 */ /* 0x000e220000000a00 */
[----:B------:R-:W1:Y:S01]  /*3b50*/  S2R R12, SR_CTAID.X ;  /* 0x00000000000c7919 */ /* 0x000e620000002500 */
[----:B------:R-:W-:Y:S02]  /*3b60*/  IMAD.MOV.U32 R8, RZ, RZ, R16 ;  /* 0x000000ffff087224 */ /* 0x000fe400078e0010 */
[----:B------:R-:W-:Y:S01]  /*3b70*/  IMAD.MOV.U32 R9, RZ, RZ, R17 ;  /* 0x000000ffff097224 */ /* 0x000fe200078e0011 */
[----:B------:R-:W2:Y:S03]  /*3b80*/  S2R R19, SR_CTAID.Y ;  /* 0x0000000000137919 */ /* 0x000ea60000002600 */
[----:B------:R-:W3:Y:S08]  /*3b90*/  LDC R0, c[0x0][0x630] ;  /* 0x00018c00ff007b82 */ /* 0x000ef00000000800 */
[----:B------:R-:W4:Y:S01]  /*3ba0*/  LDC.64 R14, c[0x0][0x620] ;  /* 0x00018800ff0e7b82 */ /* 0x000f220000000a00 */
[----:B0-----:R-:W-:-:S04]  /*3bb0*/  ISETP.NE.U32.AND P0, PT, R10, RZ, PT ;  /* 0x000000ff0a00720c */ /* 0x001fc80003f05070 */
[----:B------:R-:W-:-:S13]  /*3bc0*/  ISETP.NE.AND.EX P0, PT, R11, RZ, PT, P0 ;  /* 0x000000ff0b00720c */ /* 0x000fda0003f05300 */
[----:B-1234-:R-:W-:Y:S05]  /*3bd0*/  @!P0 BRA `(.L_x_100) ;  /* 0x0000000000288947 */ /* 0x01efea0003800000 */
[----:B------:R-:W0:Y:S02]  /*3be0*/  LDC R3, c[0x0][0x634] ;  /* 0x00018d00ff037b82 */ /* 0x000e240000000800 */
[----:B0-----:R-:W-:-:S05]  /*3bf0*/  IADD3 R3, P0, R16, R3, RZ ;  /* 0x0000000310037210 */ /* 0x001fca0007f1e0ff */
        /* <DEDUP_REMOVED lines=8> */
.L_x_100:
[-CC-:B------:R-:W-:Y:S01]  /*3c80*/  SHF.R.U64 R18, R8, R0.reuse, R9.reuse ;  /* 0x0000000008127219 */ /* 0x180fe20000001209 */
[----:B------:R-:W0:Y:S01]  /*3c90*/  LDC.64 R26, c[0x0][0x640] ;  /* 0x00019000ff1a7b82 */ /* 0x000e220000000a00 */
[----:B------:R-:W-:Y:S01]  /*3ca0*/  SHF.R.U32.HI R0, RZ, R0, R9 ;  /* 0x00000000ff007219 */ /* 0x000fe20000011609 */
[----:B------:R-:W-:Y:S01]  /*3cb0*/  ULDC UR4, c[0x0][0x150] ;  /* 0x0000540000047ab9 */ /* 0x000fe20000000800 */
[----:B------:R-:W-:Y:S02]  /*3cc0*/  IADD3 R3, P0, RZ, -R18, RZ ;  /* 0x80000012ff037210 */ /* 0x000fe40007f1e0ff */
[----:B------:R-:W-:-:S03]  /*3cd0*/  I2FP.F32.U32 R7, R12 ;  /* 0x0000000c00077245 */ /* 0x000fc60000201000 */
[----:B------:R-:W1:Y:S01]  /*3ce0*/  LDC R6, c[0x0][0x618] ;  /* 0x00018600ff067b82 */ /* 0x000e620000000800 */
[----:B------:R-:W-:Y:S02]  /*3cf0*/  IMAD.X R5, RZ, RZ, ~R0, P0 ;  /* 0x000000ffff057224 */ /* 0x000fe400000e0e00 */
[----:B------:R-:W-:Y:S01]  /*3d00*/  FMUL R7, R7, UR4 ;  /* 0x0000000407077c20 */ /* 0x000fe20008400000 */
[----:B------:R-:W-:Y:S01]  /*3d10*/  ULDC UR4, c[0x0][0x154] ;  /* 0x0000550000047ab9 */ /* 0x000fe20000000800 */
[-C--:B------:R-:W-:Y:S02]  /*3d20*/  IMAD R0, R5, R14.reuse, RZ ;  /* 0x0000000e05007224 */ /* 0x080fe400078e02ff */
[C---:B------:R-:W-:Y:S01]  /*3d30*/  IMAD.WIDE.U32 R4, R3.reuse, R14, R16 ;  /* 0x0000000e03047225 */ /* 0x040fe200078e0010 */
[----:B------:R-:W2:Y:S01]  /*3d40*/  LDC R8, c[0x0][0x608] ;  /* 0x00018200ff087b82 */ /* 0x000ea20000000800 */
[----:B------:R-:W3:Y:S02]  /*3d50*/  F2I.U32.TRUNC.NTZ R7, R7 ;  /* 0x0000000700077305 */ /* 0x000ee4000020f000 */
[----:B------:R-:W-:Y:S01]  /*3d60*/  IMAD R3, R3, R15, R0 ;  /* 0x0000000f03037224 */ /* 0x000fe200078e0200 */
[----:B------:R-:W-:-:S03]  /*3d70*/  I2FP.F32.U32 R0, R19 ;  /* 0x0000001300007245 */ /* 0x000fc60000201000 */
[----:B------:R-:W-:Y:S01]  /*3d80*/  IMAD.IADD R3, R5, 0x1, R3 ;  /* 0x0000000105037824 */ /* 0x000fe200078e0203 */
[----:B------:R-:W4:Y:S01]  /*3d90*/  LDC R11, c[0x0][0x658] ;  /* 0x00019600ff0b7b82 */ /* 0x000f220000000800 */
[----:B0-----:R-:W-:-:S04]  /*3da0*/  ISETP.NE.U32.AND P0, PT, R26, RZ, PT ;  /* 0x000000ff1a00720c */ /* 0x001fc80003f05070 */
[----:B------:R-:W-:-:S03]  /*3db0*/  ISETP.NE.AND.EX P0, PT, R27, RZ, PT, P0 ;  /* 0x000000ff1b00720c */ /* 0x000fc60003f05300 */
[----:B------:R-:W0:Y:S01]  /*3dc0*/  LDC R9, c[0x0][0x144] ;  /* 0x00005100ff097b82 */ /* 0x000e220000000800 */
[-C--:B-1----:R-:W-:Y:S01]  /*3dd0*/  SHF.R.U64 R10, R4, R6.reuse, R3 ;  /* 0x00000006040a7219 */ /* 0x082fe20000001203 */
[----:B---3--:R-:W-:Y:S01]  /*3de0*/  IMAD.MOV R7, RZ, RZ, -R7 ;  /* 0x000000ffff077224 */ /* 0x008fe200078e0a07 */
[----:B------:R-:W-:Y:S01]  /*3df0*/  SHF.R.U32.HI R3, RZ, R6, R3 ;  /* 0x00000006ff037219 */ /* 0x000fe20000011603 */
[----:B------:R-:W-:-:S04]  /*3e00*/  FMUL R6, R0, UR4 ;  /* 0x0000000400067c20 */ /* 0x000fc80008400000 */
[----:B------:R-:W1:Y:S01]  /*3e10*/  LDC R20, c[0x0][0x148] ;  /* 0x00005200ff147b82 */ /* 0x000e620000000800 */
[----:B------:R3:W0:Y:S01]  /*3e20*/  F2I.U32.TRUNC.NTZ R14, R6 ;  /* 0x00000006000e7305 */ /* 0x000622000020f000 */
[-CC-:B--2---:R-:W-:Y:S02]  /*3e30*/  SHF.R.U64 R13, R10, R8.reuse, R3.reuse ;  /* 0x000000080a0d7219 */ /* 0x184fe40000001203 */
[----:B------:R-:W-:-:S04]  /*3e40*/  SHF.R.U32.HI R0, RZ, R8, R3 ;  /* 0x00000008ff007219 */ /* 0x000fc80000011603 */
[----:B------:R-:W2:Y:S01]  /*3e50*/  LDC R21, c[0x0][0x600] ;  /* 0x00018000ff157b82 */ /* 0x000ea20000000800 */
[-CC-:B----4-:R-:W-:Y:S02]  /*3e60*/  SHF.R.U64 R15, R13, R11.reuse, R0.reuse ;  /* 0x0000000b0d0f7219 */ /* 0x190fe40000001200 */
[----:B------:R-:W-:-:S03]  /*3e70*/  SHF.R.U32.HI R5, RZ, R11, R0 ;  /* 0x0000000bff057219 */ /* 0x000fc60000011600 */
[----:B------:R-:W-:Y:S02]  /*3e80*/  IMAD.MOV.U32 R4, RZ, RZ, R15 ;  /* 0x000000ffff047224 */ /* 0x000fe400078e000f */
[----:B------:R-:W4:Y:S01]  /*3e90*/  LDC R22, c[0x0][0x648] ;  /* 0x00019200ff167b82 */ /* 0x000f220000000800 */
[----:B0-----:R-:W-:-:S07]  /*3ea0*/  IMAD R25, R9, R7, R12 ;  /* 0x0000000709197224 */ /* 0x001fce00078e020c */
[----:B------:R-:W0:Y:S08]  /*3eb0*/  LDC R24, c[0x0][0x638] ;  /* 0x00018e00ff187b82 */ /* 0x000e300000000800 */
[----:B------:R-:W0:Y:S01]  /*3ec0*/  LDC R28, c[0x0][0x610] ;  /* 0x00018400ff1c7b82 */ /* 0x000e220000000800 */
[----:B-123--:R-:W-:Y:S05]  /*3ed0*/  @!P0 BRA `(.L_x_101) ;  /* 0x0000000000288947 */ /* 0x00efea0003800000 */
[----:B------:R-:W1:Y:S02]  /*3ee0*/  LDC R0, c[0x0][0x64c] ;  /* 0x00019300ff007b82 */ /* 0x000e640000000800 */
[----:B-1----:R-:W-:-:S05]  /*3ef0*/  IADD3 R3, P0, R15, R0, RZ ;  /* 0x000000000f037210 */ /* 0x002fca0007f1e0ff */
        /* <DEDUP_REMOVED lines=8> */
.L_x_101:
[----:B------:R-:W-:Y:S01]  /*3f80*/  ISETP.NE.AND P0, PT, R2, 0x1, PT ;  /* 0x000000010200780c */ /* 0x000fe20003f05270 */
[----:B------:R-:W-:Y:S01]  /*3f90*/  IMAD.MOV R14, RZ, RZ, -R14 ;  /* 0x000000ffff0e7224 */ /* 0x000fe200078e0a0e */
[----:B----4-:R-:W-:Y:S01]  /*3fa0*/  SHF.R.U64 R3, R4, R22, R5 ;  /* 0x0000001604037219 */ /* 0x010fe20000001205 */
[----:B------:R-:W-:Y:S01]  /*3fb0*/  VIADD R5, R21, 0xffffffff ;  /* 0xffffffff15057836 */ /* 0x000fe20000000000 */
[----:B------:R-:W-:-:S03]  /*3fc0*/  LOP3.LUT R0, R13, R64, RZ, 0xc0, !PT ;  /* 0x000000400d007212 */ /* 0x000fc600078ec0ff */
[----:B------:R-:W-:Y:S02]  /*3fd0*/  IMAD.MOV R4, RZ, RZ, -R3 ;  /* 0x000000ffff047224 */ /* 0x000fe400078e0a03 */
[----:B------:R-:W-:Y:S01]  /*3fe0*/  IMAD R22, R63, R3, R0 ;  /* 0x000000033f167224 */ /* 0x000fe200078e0200 */
[----:B------:R-:W-:Y:S01]  /*3ff0*/  LOP3.LUT R3, R10, R5, RZ, 0xc0, !PT ;  /* 0x000000050a037212 */ /* 0x000fe200078ec0ff */
[----:B0-----:R-:W-:Y:S02]  /*4000*/  IMAD R0, R4, R24, R15 ;  /* 0x0000001804007224 */ /* 0x001fe400078e020f */
[----:B------:R-:W-:Y:S02]  /*4010*/  @P0 IMAD R25, R20, R14, R19 ;  /* 0x0000000e14190224 */ /* 0x000fe400078e0213 */
[----:B------:R-:W-:Y:S02]  /*4020*/  IMAD R3, R0, R21, R3 ;  /* 0x0000001500037224 */ /* 0x000fe400078e0203 */
[----:B------:R-:W-:-:S02]  /*4030*/  IMAD R22, R22, R28, R25 ;  /* 0x0000001c16167224 */ /* 0x000fc400078e0219 */
[----:B------:R-:W-:-:S03]  /*4040*/  IMAD.MOV.U32 R4, RZ, RZ, 0x1 ;  /* 0x00000001ff047424 */ /* 0x000fc600078e00ff */
[----:B------:R-:W-:Y:S02]  /*4050*/  SEL R19, R3, R22, !P0 ;  /* 0x0000001603137207 */ /* 0x000fe40004000000 */
[----:B------:R-:W-:Y:S02]  /*4060*/  PRMT R0, R4, 0x7610, R0 ;  /* 0x0000761004007816 */ /* 0x000fe40000000000 */
[----:B------:R-:W-:-:S07]  /*4070*/  SEL R22, R22, R3, !P0 ;  /* 0x0000000316167207 */ /* 0x000fce0004000000 */
.L_x_99:
[----:B------:R-:W-:Y:S02]  /*4080*/  LOP3.LUT P0, RZ, R0, 0xff, RZ, 0xc0, !PT ;  /* 0x000000ff00ff7812 */ /* 0x000fe4000780c0ff */
[----:B------:R-:W-:-:S11]  /*4090*/  LOP3.LUT R68, R68, 0x1, RZ, 0x3c, !PT ;  /* 0x0000000144447812 */ /* 0x000fd600078e3cff */
[----:B------:R-:W-:Y:S05]  /*40a0*/  @P0 BRA `(.L_x_102) ;  /* 0xffffffd4002c0947 */ /* 0x000fea000383ffff */
[----:B------:R-:W-:Y:S05]  /*40b0*/  EXIT ;  /* 0x000000000000794d */ /* 0x000fea0003800000 */
.L_x_13:
[----:B------:R-:W-:-:S08]  /*40c0*/  ISETP.NE.AND P0, PT, R14, RZ, PT ;  /* 0x000000ff0e00720c */ /* 0x000fd00003f05270 */
[----:B0-----:R-:W0:-:S00]  /*40d0*/  USETMAXREG.DEALLOC.CTAPOOL 0x28 ;  /* 0x00000028000079c8 */ /* 0x001e0000080e0500 */
[----:B------:R-:W-:Y:S05]  /*40e0*/  @P0 EXIT ;  /* 0x000000000000094d */ /* 0x000fea0003800000 */
[----:B0-----:R-:W-:Y:S01]  /*40f0*/  LOP3.LUT P0, RZ, R3, 0xff, RZ, 0xc0, !PT ;  /* 0x000000ff03ff7812 */ /* 0x001fe2000780c0ff */
[----:B------:R-:W-:Y:S02]  /*4100*/  IMAD.MOV.U32 R3, RZ, RZ, 0x1 ;  /* 0x00000001ff037424 */ /* 0x000fe400078e00ff */
[----:B------:R-:W-:-:S10]  /*4110*/  IMAD.MOV.U32 R8, RZ, RZ, RZ ;  /* 0x000000ffff087224 */ /* 0x000fd400078e00ff */
[----:B------:R-:W-:Y:S05]  /*4120*/  @!P0 BRA `(.L_x_103) ;  /* 0x0000000c00048947 */ /* 0x000fea0003800000 */
[----:B------:R-:W-:Y:S01]  /*4130*/  LOP3.LUT P0, RZ, R5, 0x1f, RZ, 0xc0, !PT ;  /* 0x0000001f05ff7812 */ /* 0x000fe2000780c0ff */
[----:B------:R-:W-:Y:S01]  /*4140*/  ULDC UR5, c[0x0][0x658] ;  /* 0x0001960000057ab9 */ /* 0x000fe20000000800 */
[----:B------:R-:W-:Y:S01]  /*4150*/  UMOV UR6, 0xffffffff ;  /* 0xffffffff00067882 */ /* 0x000fe20000000000 */
[----:B------:R-:W-:Y:S01]  /*4160*/  BSSY B0, `(.L_x_103) ;  /* 0x00000bd000007945 */ /* 0x000fe20003800000 */
[----:B------:R-:W-:Y:S01]  /*4170*/  USHF.L.U32 UR6, UR6, UR5, URZ ;  /* 0x0000000506067299 */ /* 0x000fe2000800063f */
[C---:B------:R-:W-:Y:S01]  /*4180*/  ISETP.NE.AND P2, PT, R4.reuse, RZ, PT ;  /* 0x000000ff0400720c */ /* 0x040fe20003f45270 */
[----:B------:R-:W-:Y:S01]  /*4190*/  IMAD.MOV.U32 R10, RZ, RZ, 0x1 ;  /* 0x00000001ff0a7424 */ /* 0x000fe200078e00ff */
[----:B------:R-:W-:Y:S01]  /*41a0*/  ISETP.NE.OR P0, PT, R4, RZ, !P0 ;  /* 0x000000ff0400720c */ /* 0x000fe20004705670 */
[----:B------:R-:W-:Y:S01]  /*41b0*/  IMAD.MOV.U32 R3, RZ, RZ, 0x1 ;  /* 0x00000001ff037424 */ /* 0x000fe200078e00ff */
[----:B------:R-:W-:Y:S01]  /*41c0*/  LOP3.LUT R9, R23, 0x2, RZ, 0xfc, !PT ;  /* 0x0000000217097812 */ /* 0x000fe200078efcff */
[----:B------:R-:W-:Y:S01]  /*41d0*/  IMAD.MOV.U32 R8, RZ, RZ, RZ ;  /* 0x000000ffff087224 */ /* 0x000fe200078e00ff */
[----:B------:R-:W-:Y:S01]  /*41e0*/  ULDC UR4, c[0x0][0x600] ;  /* 0x0001800000047ab9 */ /* 0x000fe20000000800 */
[----:B------:R-:W-:Y:S01]  /*41f0*/  UMOV UR7, 0x1 ;  /* 0x0000000100077882 */ /* 0x000fe20000000000 */
[----:B------:R-:W-:-:S02]  /*4200*/  UIADD3 UR19, UR40, 0x1, URZ ;  /* 0x0000000128137890 */ /* 0x000fc4000fffe03f */
[----:B------:R-:W-:Y:S02]  /*4210*/  UIADD3 UR15, UR4, -0x1, URZ ;  /* 0xffffffff040f7890 */ /* 0x000fe4000fffe03f */
[----:B------:R-:W-:Y:S02]  /*4220*/  USHF.L.U32 UR17, UR7, UR5, URZ ;  /* 0x0000000507117299 */ /* 0x000fe4000800063f */
[----:B------:R-:W-:Y:S01]  /*4230*/  ULOP3.LUT UR16, URZ, UR6, URZ, 0x33, !UPT ;  /* 0x000000063f107292 */ /* 0x000fe2000f8e333f */
[----:B------:R-:W-:-:S11]  /*4240*/  ULDC.64 UR20, c[0x0][0x198] ;  /* 0x0000660000147ab9 */ /* 0x000fd60000000a00 */
.L_x_115:
[----:B------:R-:W-:-:S03]  /*4250*/  UMOV UR4, 0xffffffff ;  /* 0xffffffff00047882 */ /* 0x000fc60000000000 */
[----:B------:R-:W-:Y:S05]  /*4260*/  BRA.DIV UR4, `(.L_x_104) ;  /* 0x0000000e04f47947 */ /* 0x000fea000b800000 */
[----:B------:R-:W-:-:S13]  /*4270*/  ELECT P6, URZ, PT ;  /* 0x00000000003f782f */ /* 0x000fda00038c0000 */
.L_x_129:
[----:B------:R-:W0:Y:S01]  /*4280*/  LDC R4, c[0x0][0x28c] ;  /* 0x0000a300ff047b82 */ /* 0x000e220000000800 */
[----:B------:R-:W-:Y:S01]  /*4290*/  BSSY B1, `(.L_x_105) ;  /* 0x0000035000017945 */ /* 0x000fe20003800000 */
[----:B0-----:R-:W-:-:S13]  /*42a0*/  ISETP.LT.OR P6, PT, R4, 0x1, !P6 ;  /* 0x000000010400780c */ /* 0x001fda00077c1670 */
[----:B------:R-:W-:Y:S05]  /*42b0*/  @P6 BRA `(.L_x_106) ;  /* 0x0000000000c86947 */ /* 0x000fea0003800000 */
[----:B------:R-:W-:Y:S02]  /*42c0*/  IMAD.SHL.U32 R19, R19, 0x40, RZ ;  /* 0x0000004013137824 */ /* 0x000fe400078e00ff */
[----:B------:R-:W-:Y:S02]  /*42d0*/  IMAD.SHL.U32 R22, R22, 0x40, RZ ;  /* 0x0000004016167824 */ /* 0x000fe400078e00ff */
[----:B------:R-:W-:Y:S02]  /*42e0*/  IMAD.MOV.U32 R13, RZ, RZ, RZ ;  /* 0x000000ffff0d7224 */ /* 0x000fe400078e00ff */
[----:B------:R-:W-:Y:S02]  /*42f0*/  IMAD.U32 R14, RZ, RZ, UR19 ;  /* 0x00000013ff0e7e24 */ /* 0x000fe4000f8e00ff */
[----:B------:R-:W-:Y:S02]  /*4300*/  IMAD.MOV.U32 R4, RZ, RZ, R3 ;  /* 0x000000ffff047224 */ /* 0x000fe400078e0003 */
[----:B------:R-:W-:-:S07]  /*4310*/  IMAD.MOV.U32 R5, RZ, RZ, R8 ;  /* 0x000000ffff057224 */ /* 0x000fce00078e0008 */
.L_x_110:
[----:B------:R-:W0:Y:S01]  /*4320*/  S2R R7, SR_CgaCtaId ;  /* 0x0000000000077919 */ /* 0x000e220000008800 */
[----:B------:R-:W-:-:S04]  /*4330*/  MOV R6, 0x400 ;  /* 0x0000040000067802 */ /* 0x000fc80000000f00 */
[----:B0-----:R-:W-:Y:S02]  /*4340*/  LEA R12, R7, R6, 0x18 ;  /* 0x00000006070c7211 */ /* 0x001fe400078ec0ff */
[----:B------:R-:W-:Y:S01]  /*4350*/  SHF.L.U32 R6, R4, 0x1f, RZ ;  /* 0x0000001f04067819 */ /* 0x000fe200000006ff */
[----:B------:R-:W0:Y:S02]  /*4360*/  @!P2 LDC R7, c[0x0][0x500] ;  /* 0x00014000ff07ab82 */ /* 0x000e240000000800 */
[----:B------:R-:W-:-:S04]  /*4370*/  IMAD R11, R5, 0x8, R12 ;  /* 0x00000008050b7824 */ /* 0x000fc800078e020c */
[----:B------:R-:W1:Y:S02]  /*4380*/  SYNCS.PHASECHK.TRANS64.TRYWAIT P1, [R11+URZ+0x28], R6 ;  /* 0x000028060b0075a7 */ /* 0x000e64000802017f */
[----:B-1----:R-:W-:Y:S05]  /*4390*/  @!P1 BRA `(.L_x_107) ;  /* 0x0000000c00c89947 */ /* 0x002fea0003800000 */
.L_x_130:
[----:B-1----:R-:W-:Y:S01]  /*43a0*/  PRMT R6, R9, 0x9910, RZ ;  /* 0x0000991009067816 */ /* 0x002fe200000000ff */
[----:B0-----:R0:W-:Y:S03]  /*43b0*/  @!P2 SYNCS.ARRIVE.TRANS64 RZ, [R11+URZ], R7 ;  /* 0x000000070bffa9a7 */ /* 0x0011e6000800003f */
[----:B------:R-:W-:-:S13]  /*43c0*/  ISETP.NE.AND P1, PT, R6, 0x2, PT ;  /* 0x000000020600780c */ /* 0x000fda0003f25270 */
[----:B0-----:R-:W-:Y:S05]  /*43d0*/  @P1 BRA `(.L_x_108) ;  /* 0x0000000000041947 */ /* 0x001fea0003800000 */
[----:B------:R-:W-:Y:S01]  /*43e0*/  BPT.TRAP 0x1 ;  /* 0x000000040000795c */ /* 0x000fe20000300000 */
.L_x_108:
[----:B------:R-:W-:Y:S05]  /*43f0*/  @P0 BRA `(.L_x_109) ;  /* 0x0000000000040947 */ /* 0x000fea0003800000 */
[----:B------:R-:W-:Y:S01]  /*4400*/  BPT.TRAP 0x1 ;  /* 0x000000040000795c */ /* 0x000fe20000300000 */
.L_x_109:
[----:B------:R-:W-:Y:S01]  /*4410*/  IMAD R12, R5, 0x800, R12 ;  /* 0x00000800050c7824 */ /* 0x000fe200078e020c */
[----:B------:R-:W-:Y:S01]  /*4420*/  R2UR UR9, R11 ;  /* 0x000000000b0972ca */ /* 0x000fe200000e0000 */
[----:B------:R-:W-:Y:S01]  /*4430*/  VIADD R14, R14, 0xffffffff ;  /* 0xffffffff0e0e7836 */ /* 0x000fe20000000000 */
[----:B------:R-:W-:Y:S01]  /*4440*/  UIADD3 UR4, UP0, UR20, 0xf0, URZ ;  /* 0x000000f014047890 */ /* 0x000fe2000ff1e03f */
[----:B------:R-:W-:Y:S01]  /*4450*/  R2UR UR11, R22 ;  /* 0x00000000160b72ca */ /* 0x000fe200000e0000 */
[----:B------:R-:W-:Y:S01]  /*4460*/  UIADD3 UR22, UP1, UR20, 0x1f0, URZ ;  /* 0x000001f014167890 */ /* 0x000fe2000ff3e03f */
[----:B------:R-:W-:Y:S01]  /*4470*/  R2UR UR8, R12 ;  /* 0x000000000c0872ca */ /* 0x000fe200000e0000 */
[----:B------:R-:W-:Y:S01]  /*4480*/  UIADD3.X UR5, URZ, UR21, URZ, UP0, !UPT ;  /* 0x000000153f057290 */ /* 0x000fe200087fe43f */
[----:B------:R-:W-:Y:S01]  /*4490*/  R2UR UR10, R13 ;  /* 0x000000000d0a72ca */ /* 0x000fe200000e0000 */
[----:B------:R-:W-:Y:S01]  /*44a0*/  VIADD R5, R5, 0x1 ;  /* 0x0000000105057836 */ /* 0x000fe20000000000 */
[----:B------:R-:W-:Y:S01]  /*44b0*/  R2UR UR12, R18 ;  /* 0x00000000120c72ca */ /* 0x000fe200000e0000 */
[----:B------:R-:W-:Y:S01]  /*44c0*/  UIADD3.X UR23, URZ, UR21, URZ, UP1, !UPT ;  /* 0x000000153f177290 */ /* 0x000fe20008ffe43f */
[----:B------:R-:W-:Y:S01]  /*44d0*/  R2UR UR18, R19 ;  /* 0x00000000131272ca */ /* 0x000fe200000e0000 */
[----:B------:R-:W-:Y:S01]  /*44e0*/  UMOV UR6, 0x0 ;  /* 0x0000000000067882 */ /* 0x000fe20000000000 */
[----:B------:R-:W-:Y:S01]  /*44f0*/  ISETP.GT.AND P3, PT, R14, 0x1, PT ;  /* 0x000000010e00780c */ /* 0x000fe20003f64270 */
[----:B------:R-:W-:Y:S01]  /*4500*/  UMOV UR7, 0x10000000 ;  /* 0x1000000000077882 */ /* 0x000fe20000000000 */
[----:B------:R-:W-:Y:S01]  /*4510*/  ISETP.NE.AND P1, PT, R5, 0x5, PT ;  /* 0x000000050500780c */ /* 0x000fe20003f25270 */
[----:B------:R-:W-:-:S02]  /*4520*/  VIADD R13, R13, 0x20 ;  /* 0x000000200d0d7836 */ /* 0x000fc40000000000 */
[----:B------:R-:W-:Y:S01]  /*4530*/  UIADD3 UR13, UR8, 0x180, URZ ;  /* 0x00000180080d7890 */ /* 0x000fe2000fffe03f */
[----:B------:R-:W-:Y:S01]  /*4540*/  SEL R7, RZ, 0x1, P1 ;  /* 0x00000001ff077807 */ /* 0x000fe20000800000 */
[----:B------:R-:W-:Y:S01]  /*4550*/  UIADD3 UR14, UR8, 0x2980, URZ ;  /* 0x00002980080e7890 */ /* 0x000fe2000fffe03f */
[----:B------:R-:W-:Y:S02]  /*4560*/  SEL R5, R5, RZ, P1 ;  /* 0x000000ff05057207 */ /* 0x000fe40000800000 */
[----:B------:R-:W-:Y:S02]  /*4570*/  LOP3.LUT R4, R4, R7, RZ, 0x3c, !PT ;  /* 0x0000000704047212 */ /* 0x000fe400078e3cff */
[----:B------:R-:W-:Y:S02]  /*4580*/  UMOV UR8, UR13 ;  /* 0x0000000d00087c82 */ /* 0x000fe40008000000 */
[----:B------:R0:W-:Y:S02]  /*4590*/  UTMALDG.3D [UR8], [UR4], desc[UR6] ;  /* 0x00000608040075b4 */ /* 0x0001e40008011000 */
[----:B0-----:R-:W-:Y:S01]  /*45a0*/  UMOV UR8, UR14 ;  /* 0x0000000e00087c82 */ /* 0x001fe20008000000 */
[----:B------:R-:W-:-:S02]  /*45b0*/  UMOV UR11, UR18 ;  /* 0x00000012000b7c82 */ /* 0x000fc40008000000 */
[----:B------:R0:W-:Y:S02]  /*45c0*/  UTMALDG.3D [UR8], [UR22], desc[UR6] ;  /* 0x00000608160075b4 */ /* 0x0001e40008011000 */
[----:B0-----:R-:W-:Y:S05]  /*45d0*/  @P3 BRA `(.L_x_110) ;  /* 0xfffffffc00503947 */ /* 0x001fea000383ffff */
.L_x_106:
[----:B------:R-:W-:Y:S05]  /*45e0*/  BSYNC B1 ;  /* 0x0000000000017941 */ /* 0x000fea0003800000 */
.L_x_105:
[----:B------:R-:W2:Y:S01]  /*45f0*/  LDL.64 R20, [R1] ;  /* 0x0000000001147983 */ /* 0x000ea20000100a00 */
[----:B------:R-:W-:Y:S01]  /*4600*/  LOP3.LUT P4, RZ, R10, 0xff, RZ, 0xc0, !PT ;  /* 0x000000ff0aff7812 */ /* 0x000fe2000788c0ff */
[----:B------:R-:W-:Y:S01]  /*4610*/  VIADD R7, R8, UR40 ;  /* 0x0000002808077c36 */ /* 0x000fe20008000000 */
[----:B------:R-:W-:Y:S01]  /*4620*/  ULDC.64 UR4, c[0x0][0x650] ;  /* 0x0001940000047ab9 */ /* 0x000fe20000000a00 */
[----:B------:R-:W-:Y:S01]  /*4630*/  IMAD.U32 R8, RZ, RZ, UR40 ;  /* 0x00000028ff087e24 */ /* 0x000fe2000f8e00ff */
[----:B------:R-:W-:Y:S01]  /*4640*/  UISETP.GE.U32.AND UP0, UPT, UR40, 0x5, UPT ;  /* 0x000000052800788c */ /* 0x000fe2000bf06070 */
[----:B------:R-:W-:Y:S01]  /*4650*/  BSSY B1, `(.L_x_111) ;  /* 0x000006b000017945 */ /* 0x000fe20003800000 */
[----:B------:R-:W-:Y:S01]  /*4660*/  ISETP.GT.U32.AND P1, PT, R7, 0x4, PT ;  /* 0x000000040700780c */ /* 0x000fe20003f24070 */
[----:B------:R-:W-:Y:S01]  /*4670*/  IMAD.MOV.U32 R22, RZ, RZ, -0x1 ;  /* 0xffffffffff167424 */ /* 0x000fe200078e00ff */
[----:B------:R-:W-:Y:S01]  /*4680*/  PRMT R10, RZ, 0x7610, R10 ;  /* 0x00007610ff0a7816 */ /* 0x000fe2000000000a */
[----:B------:R-:W-:Y:S01]  /*4690*/  IMAD.MOV.U32 R19, RZ, RZ, -0x1 ;  /* 0xffffffffff137424 */ /* 0x000fe200078e00ff */
[----:B------:R-:W-:Y:S01]  /*46a0*/  ISETP.LT.U32.AND P1, PT, R8, 0x5, P1 ;  /* 0x000000050800780c */ /* 0x000fe20000f21070 */
[----:B------:R-:W-:Y:S01]  /*46b0*/  IMAD.MOV.U32 R18, RZ, RZ, -0x1 ;  /* 0xffffffffff127424 */ /* 0x000fe200078e00ff */
[----:B------:R-:W-:Y:S01]  /*46c0*/  PLOP3.LUT P3, PT, PT, PT, UP0, 0x80, 0x0 ;  /* 0x000000000000781c */ /* 0x000fe20003f6f008 */
[----:B------:R-:W0:Y:S01]  /*46d0*/  @P4 S2R R5, SR_CgaCtaId ;  /* 0x0000000000054919 */ /* 0x000e220000008800 */
[----:B------:R-:W-:-:S04]  /*46e0*/  @P4 MOV R4, 0x400 ;  /* 0x0000040000044802 */ /* 0x000fc80000000f00 */
[----:B0-----:R-:W-:Y:S01]  /*46f0*/  @P4 LEA R6, R5, R4, 0x18 ;  /* 0x0000000405064211 */ /* 0x001fe200078ec0ff */
[----:B------:R-:W-:Y:S01]  /*4700*/  IMAD.WIDE.U32 R4, R7, -0x33333333, RZ ;  /* 0xcccccccd07047825 */ /* 0x000fe200078e00ff */
[----:B------:R-:W-:Y:S02]  /*4710*/  SEL R4, RZ, 0x1, !P1 ;  /* 0x00000001ff047807 */ /* 0x000fe40004800000 */
[----:B------:R0:W-:Y:S02]  /*4720*/  @P4 SYNCS.ARRIVE.TRANS64.A1T0 RZ, [R6+URZ+0x88], RZ ;  /* 0x000088ff06ff49a7 */ /* 0x0001e4000810003f */
[----:B------:R-:W-:Y:S02]  /*4730*/  LOP3.LUT R3, R3, R4, RZ, 0x3c, !PT ;  /* 0x0000000403037212 */ /* 0x000fe400078e3cff */
[----:B------:R-:W-:Y:S02]  /*4740*/  PRMT R4, RZ, 0x7610, R4 ;  /* 0x00007610ff047816 */ /* 0x000fe40000000004 */
[----:B0-----:R-:W-:-:S04]  /*4750*/  SHF.R.U32.HI R6, RZ, 0x2, R5 ;  /* 0x00000002ff067819 */ /* 0x001fc80000011605 */
[----:B------:R-:W-:Y:S01]  /*4760*/  @P3 LOP3.LUT R3, R3, 0x1, R6, 0x78, !PT ;  /* 0x0000000103033812 */ /* 0x000fe200078e7806 */
[----:B------:R-:W-:Y:S01]  /*4770*/  IMAD R8, R6, -0x5, R7 ;  /* 0xfffffffb06087824 */ /* 0x000fe200078e0207 */
[----:B--2---:R-:W-:-:S04]  /*4780*/  IADD3 R16, P4, R16, R20, RZ ;  /* 0x0000001410107210 */ /* 0x004fc80007f9e0ff */
[----:B------:R-:W-:Y:S01]  /*4790*/  ISETP.GE.U32.AND P1, PT, R16, UR4, PT ;  /* 0x0000000410007c0c */ /* 0x000fe2000bf26070 */
[----:B------:R-:W-:-:S05]  /*47a0*/  IMAD.X R17, R17, 0x1, R0, P4 ;  /* 0x0000000111117824 */ /* 0x000fca00020e0600 */
[----:B------:R-:W-:-:S13]  /*47b0*/  ISETP.GE.U32.AND.EX P1, PT, R17, UR5, PT, P1 ;  /* 0x0000000511007c0c */ /* 0x000fda000bf26110 */
[----:B------:R-:W-:Y:S05]  /*47c0*/  @P1 BRA `(.L_x_112) ;  /* 0x00000004004c1947 */ /* 0x000fea0003800000 */
[----:B------:R-:W0:Y:S01]  /*47d0*/  S2R R12, SR_CTAID.X ;  /* 0x00000000000c7919 */ /* 0x000e220000002500 */
[----:B------:R-:W-:Y:S01]  /*47e0*/  ULDC.64 UR4, c[0x0][0x628] ;  /* 0x00018a0000047ab9 */ /* 0x000fe20000000a00 */
[----:B------:R-:W1:Y:S01]  /*47f0*/  LDC R13, c[0x0][0x144] ;  /* 0x00005100ff0d7b82 */ /* 0x000e620000000800 */
[----:B------:R-:W-:Y:S01]  /*4800*/  ISETP.NE.U32.AND P1, PT, RZ, UR4, PT ;  /* 0x00000004ff007c0c */ /* 0x000fe2000bf25070 */
[----:B------:R-:W2:Y:S01]  /*4810*/  S2R R11, SR_CTAID.Y ;  /* 0x00000000000b7919 */ /* 0x000ea20000002600 */
[----:B------:R-:W-:Y:S01]  /*4820*/  ULDC UR6, c[0x0][0x150] ;  /* 0x0000540000067ab9 */ /* 0x000fe20000000800 */
[----:B------:R-:W-:Y:S01]  /*4830*/  ULDC UR7, c[0x0][0x630] ;  /* 0x00018c0000077ab9 */ /* 0x000fe20000000800 */
[----:B------:R-:W-:Y:S01]  /*4840*/  ISETP.NE.AND.EX P1, PT, RZ, UR5, PT, P1 ;  /* 0x00000005ff007c0c */ /* 0x000fe2000bf25310 */
[----:B------:R-:W-:Y:S01]  /*4850*/  IMAD.MOV.U32 R4, RZ, RZ, R16 ;  /* 0x000000ffff047224 */ /* 0x000fe200078e0010 */
[----:B0-----:R-:W-:-:S05]  /*4860*/  I2FP.F32.U32 R5, R12 ;  /* 0x0000000c00057245 */ /* 0x001fca0000201000 */
[----:B------:R-:W-:Y:S01]  /*4870*/  FMUL R14, R5, UR6 ;  /* 0x00000006050e7c20 */ /* 0x000fe20008400000 */
[----:B------:R-:W-:-:S05]  /*4880*/  IMAD.MOV.U32 R5, RZ, RZ, R17 ;  /* 0x000000ffff057224 */ /* 0x000fca00078e0011 */
[----:B--2---:R-:W-:Y:S05]  /*4890*/  @!P1 BRA `(.L_x_113) ;  /* 0x0000000000289947 */ /* 0x004fea0003800000 */
[----:B------:R-:W-:Y:S02]  /*48a0*/  ULDC UR6, c[0x0][0x634] ;  /* 0x00018d0000067ab9 */ /* 0x000fe40000000800 */
[----:B------:R-:W-:-:S05]  /*48b0*/  IADD3 R5, P1, R16, UR6, RZ ;  /* 0x0000000610057c10 */ /* 0x000fca000ff3e0ff */
[----:B------:R-:W-:-:S04]  /*48c0*/  IMAD.X R15, RZ, RZ, R17, P1 ;  /* 0x000000ffff0f7224 */ /* 0x000fc800008e0611 */
[----:B------:R-:W-:-:S04]  /*48d0*/  IMAD.WIDE.U32 R6, R15, UR4, RZ ;  /* 0x000000040f067c25 */ /* 0x000fc8000f8e00ff */
[----:B------:R-:W-:-:S04]  /*48e0*/  IMAD.WIDE.U32 R6, P1, R5, UR5, R6 ;  /* 0x0000000505067c25 */ /* 0x000fc8000f820006 */
[----:B------:R-:W-:-:S04]  /*48f0*/  IMAD.WIDE.U32 R4, R5, UR4, RZ ;  /* 0x0000000405047c25 */ /* 0x000fc8000f8e00ff */
[----:B------:R-:W-:Y:S01]  /*4900*/  IMAD.MOV.U32 R4, RZ, RZ, R7 ;  /* 0x000000ffff047224 */ /* 0x000fe200078e0007 */
[----:B------:R-:W-:Y:S01]  /*4910*/  IADD3 RZ, P3, R5, R6, RZ ;  /* 0x0000000605ff7210 */ /* 0x000fe20007f7e0ff */
[----:B------:R-:W-:-:S04]  /*4920*/  IMAD.X R5, RZ, RZ, RZ, P1 ;  /* 0x000000ffff057224 */ /* 0x000fc800008e06ff */
[----:B------:R-:W-:-:S08]  /*4930*/  IMAD.WIDE.U32.X R4, R15, UR5, R4, P3 ;  /* 0x000000050f047c25 */ /* 0x000fd000098e0404 */
.L_x_113:
[--C-:B------:R-:W-:Y:S01]  /*4940*/  SHF.R.U64 R18, R4, UR7, R5.reuse ;  /* 0x0000000704127c19 */ /* 0x100fe20008001205 */
[----:B------:R-:W0:Y:S01]  /*4950*/  F2I.U32.TRUNC.NTZ R14, R14 ;  /* 0x0000000e000e7305 */ /* 0x000e22000020f000 */
[----:B------:R-:W-:Y:S01]  /*4960*/  SHF.R.U32.HI R4, RZ, UR7, R5 ;  /* 0x00000007ff047c19 */ /* 0x000fe20008011605 */
[----:B------:R-:W-:Y:S01]  /*4970*/  ULDC.64 UR4, c[0x0][0x620] ;  /* 0x0001880000047ab9 */ /* 0x000fe20000000a00 */
[----:B------:R-:W-:Y:S01]  /*4980*/  IADD3 R7, P1, RZ, -R18, RZ ;  /* 0x80000012ff077210 */ /* 0x000fe20007f3e0ff */
[----:B------:R-:W-:Y:S01]  /*4990*/  ULDC.64 UR6, c[0x0][0x640] ;  /* 0x0001900000067ab9 */ /* 0x000fe20000000a00 */
[----:B------:R-:W2:Y:S03]  /*49a0*/  LDC R20, c[0x0][0x148] ;  /* 0x00005200ff147b82 */ /* 0x000ea60000000800 */
[----:B------:R-:W-:Y:S01]  /*49b0*/  IMAD.X R4, RZ, RZ, ~R4, P1 ;  /* 0x000000ffff047224 */ /* 0x000fe200008e0e04 */
[----:B------:R-:W-:-:S03]  /*49c0*/  ISETP.NE.U32.AND P1, PT, RZ, UR6, PT ;  /* 0x00000006ff007c0c */ /* 0x000fc6000bf25070 */
[----:B------:R-:W-:Y:S01]  /*49d0*/  IMAD R6, R4, UR4, RZ ;  /* 0x0000000404067c24 */ /* 0x000fe2000f8e02ff */
[----:B------:R-:W-:Y:S01]  /*49e0*/  ISETP.NE.AND.EX P1, PT, RZ, UR7, PT, P1 ;  /* 0x00000007ff007c0c */ /* 0x000fe2000bf25310 */
[----:B------:R-:W-:Y:S01]  /*49f0*/  IMAD.WIDE.U32 R4, R7, UR4, R16 ;  /* 0x0000000407047c25 */ /* 0x000fe2000f8e0010 */
[----:B------:R-:W-:-:S03]  /*4a00*/  ULDC UR4, c[0x0][0x618] ;  /* 0x0001860000047ab9 */ /* 0x000fc60000000800 */
[----:B------:R-:W-:Y:S01]  /*4a10*/  IMAD R7, R7, UR5, R6 ;  /* 0x0000000507077c24 */ /* 0x000fe2000f8e0206 */
[----:B------:R-:W-:Y:S01]  /*4a20*/  ULDC UR5, c[0x0][0x154] ;  /* 0x0000550000057ab9 */ /* 0x000fe20000000800 */
[----:B0-----:R-:W-:Y:S02]  /*4a30*/  IMAD.MOV R6, RZ, RZ, -R14 ;  /* 0x000000ffff067224 */ /* 0x001fe400078e0a0e */
[----:B------:R-:W-:Y:S02]  /*4a40*/  IMAD.IADD R5, R5, 0x1, R7 ;  /* 0x0000000105057824 */ /* 0x000fe400078e0207 */
[----:B-1----:R-:W-:Y:S01]  /*4a50*/  IMAD R12, R13, R6, R12 ;  /* 0x000000060d0c7224 */ /* 0x002fe200078e020c */
[----:B------:R-:W-:Y:S02]  /*4a60*/  I2FP.F32.U32 R6, R11 ;  /* 0x0000000b00067245 */ /* 0x000fe40000201000 */
[--C-:B------:R-:W-:Y:S02]  /*4a70*/  SHF.R.U64 R13, R4, UR4, R5.reuse ;  /* 0x00000004040d7c19 */ /* 0x100fe40008001205 */
[----:B------:R-:W-:Y:S01]  /*4a80*/  SHF.R.U32.HI R4, RZ, UR4, R5 ;  /* 0x00000004ff047c19 */ /* 0x000fe20008011605 */
[----:B------:R-:W-:Y:S01]  /*4a90*/  FMUL R6, R6, UR5 ;  /* 0x0000000506067c20 */ /* 0x000fe20008400000 */
[----:B------:R-:W-:-:S02]  /*4aa0*/  ULDC UR4, c[0x0][0x608] ;  /* 0x0001820000047ab9 */ /* 0x000fc40000000800 */
[--C-:B------:R-:W-:Y:S01]  /*4ab0*/  SHF.R.U64 R15, R13, UR4, R4.reuse ;  /* 0x000000040d0f7c19 */ /* 0x100fe20008001204 */
[----:B------:R0:W1:Y:S01]  /*4ac0*/  F2I.U32.TRUNC.NTZ R21, R6 ;  /* 0x0000000600157305 */ /* 0x000062000020f000 */
[----:B------:R-:W-:Y:S01]  /*4ad0*/  SHF.R.U32.HI R4, RZ, UR4, R4 ;  /* 0x00000004ff047c19 */ /* 0x000fe20008011604 */
[----:B------:R-:W-:-:S03]  /*4ae0*/  ULDC UR4, c[0x0][0x658] ;  /* 0x0001960000047ab9 */ /* 0x000fc60000000800 */
[--C-:B------:R-:W-:Y:S02]  /*4af0*/  SHF.R.U64 R14, R15, UR4, R4.reuse ;  /* 0x000000040f0e7c19 */ /* 0x100fe40008001204 */
[----:B------:R-:W-:-:S03]  /*4b00*/  SHF.R.U32.HI R19, RZ, UR4, R4 ;  /* 0x00000004ff137c19 */ /* 0x000fc60008011604 */
[----:B------:R-:W-:Y:S02]  /*4b10*/  IMAD.MOV.U32 R4, RZ, RZ, R14 ;  /* 0x000000ffff047224 */ /* 0x000fe400078e000e */
[----:B------:R-:W-:Y:S01]  /*4b20*/  IMAD.MOV.U32 R5, RZ, RZ, R19 ;  /* 0x000000ffff057224 */ /* 0x000fe200078e0013 */
[----:B0-----:R-:W-:Y:S06]  /*4b30*/  @!P1 BRA `(.L_x_114) ;  /* 0x0000000000289947 */ /* 0x001fec0003800000 */
        /* <DEDUP_REMOVED lines=10> */
.L_x_114:
[----:B------:R-:W-:Y:S01]  /*4be0*/  ISETP.NE.AND P1, PT, R2, 0x1, PT ;  /* 0x000000010200780c */ /* 0x000fe20003f25270 */
[----:B------:R-:W-:Y:S01]  /*4bf0*/  ULDC UR4, c[0x0][0x648] ;  /* 0x0001920000047ab9 */ /* 0x000fe20000000800 */
[----:B------:R-:W-:Y:S01]  /*4c00*/  LOP3.LUT R15, R15, UR16, RZ, 0xc0, !PT ;  /* 0x000000100f0f7c12 */ /* 0x000fe2000f8ec0ff */
[----:B-1----:R-:W-:Y:S01]  /*4c10*/  IMAD.MOV R21, RZ, RZ, -R21 ;  /* 0x000000ffff157224 */ /* 0x002fe200078e0a15 */
[----:B------:R-:W-:Y:S01]  /*4c20*/  SHF.R.U64 R4, R4, UR4, R5 ;  /* 0x0000000404047c19 */ /* 0x000fe20008001205 */
[----:B------:R-:W-:Y:S01]  /*4c30*/  ULDC UR4, c[0x0][0x638] ;  /* 0x00018e0000047ab9 */ /* 0x000fe20000000800 */
[----:B------:R-:W-:Y:S01]  /*4c40*/  LOP3.LUT R13, R13, UR15, RZ, 0xc0, !PT ;  /* 0x0000000f0d0d7c12 */ /* 0x000fe2000f8ec0ff */
[----:B------:R-:W-:Y:S02]  /*4c50*/  ULDC UR5, c[0x0][0x610] ;  /* 0x0001840000057ab9 */ /* 0x000fe40000000800 */
[----:B------:R-:W-:Y:S02]  /*4c60*/  IMAD.MOV R5, RZ, RZ, -R4 ;  /* 0x000000ffff057224 */ /* 0x000fe400078e0a04 */
[----:B------:R-:W-:-:S02]  /*4c70*/  IMAD R15, R4, UR17, R15 ;  /* 0x00000011040f7c24 */ /* 0x000fc4000f8e020f */
[----:B--2---:R-:W-:Y:S02]  /*4c80*/  @P1 IMAD R12, R20, R21, R11 ;  /* 0x00000015140c1224 */ /* 0x004fe400078e020b */
[----:B------:R-:W-:Y:S01]  /*4c90*/  IMAD R14, R5, UR4, R14 ;  /* 0x00000004050e7c24 */ /* 0x000fe2000f8e020e */
[----:B------:R-:W-:Y:S01]  /*4ca0*/  ULDC UR4, c[0x0][0x600] ;  /* 0x0001800000047ab9 */ /* 0x000fe20000000800 */
[----:B------:R-:W-:Y:S02]  /*4cb0*/  IMAD R12, R15, UR5, R12 ;  /* 0x000000050f0c7c24 */ /* 0x000fe4000f8e020c */
[----:B------:R-:W-:Y:S02]  /*4cc0*/  IMAD R5, R14, UR4, R13 ;  /* 0x000000040e057c24 */ /* 0x000fe4000f8e020d */
[----:B------:R-:W-:-:S03]  /*4cd0*/  IMAD.MOV.U32 R4, RZ, RZ, 0x1 ;  /* 0x00000001ff047424 */ /* 0x000fc600078e00ff */
[----:B------:R-:W-:Y:S02]  /*4ce0*/  SEL R19, R5, R12, !P1 ;  /* 0x0000000c05137207 */ /* 0x000fe40004800000 */
[----:B------:R-:W-:-:S07]  /*4cf0*/  SEL R22, R12, R5, !P1 ;  /* 0x000000050c167207 */ /* 0x000fce0004800000 */
.L_x_112:
[----:B------:R-:W-:Y:S05]  /*4d00*/  BSYNC B1 ;  /* 0x0000000000017941 */ /* 0x000fea0003800000 */
.L_x_111:
[----:B------:R-:W-:-:S13]  /*4d10*/  LOP3.LUT P1, RZ, R4, 0xff, RZ, 0xc0, !PT ;  /* 0x000000ff04ff7812 */ /* 0x000fda000782c0ff */
[----:B------:R-:W-:Y:S05]  /*4d20*/  @P1 BRA `(.L_x_115) ;  /* 0xfffffff400481947 */ /* 0x000fea000383ffff */
[----:B------:R-:W-:Y:S05]  /*4d30*/  BSYNC B0 ;  /* 0x0000000000007941 */ /* 0x000fea0003800000 */
.L_x_103:
[----:B------:R-:W-:-:S03]  /*4d40*/  UMOV UR4, 0xffffffff ;  /* 0xffffffff00047882 */ /* 0x000fc60000000000 */
[----:B------:R-:W-:Y:S05]  /*4d50*/  BRA.DIV UR4, `(.L_x_116) ;  /* 0x00000006046c7947 */ /* 0x000fea000b800000 */
[----:B------:R-:W-:-:S13]  /*4d60*/  ELECT P6, URZ, PT ;  /* 0x00000000003f782f */ /* 0x000fda00038c0000 */
.L_x_133:
[----:B------:R-:W-:Y:S04]  /*4d70*/  BSSY B0, `(.L_x_117) ;  /* 0x0000034000007945 */ /* 0x000fe80003800000 */
[----:B------:R-:W-:Y:S05]  /*4d80*/  @!P6 BRA `(.L_x_118) ;  /* 0x0000000000c8e947 */ /* 0x000fea0003800000 */
[----:B------:R-:W-:-:S04]  /*4d90*/  LOP3.LUT R23, R23, 0x2, RZ, 0xfc, !PT ;  /* 0x0000000217177812 */ /* 0x000fc800078efcff */
[----:B------:R-:W-:-:S13]  /*4da0*/  ISETP.NE.AND P0, PT, R23, 0x3, PT ;  /* 0x000000031700780c */ /* 0x000fda0003f05270 */
[----:B------:R-:W-:Y:S05]  /*4db0*/  @!P0 BRA `(.L_x_119) ;  /* 0x0000000000048947 */ /* 0x000fea0003800000 */
[----:B------:R-:W-:Y:S01]  /*4dc0*/  BPT.TRAP 0x1 ;  /* 0x000000040000795c */ /* 0x000fe20000300000 */
.L_x_119:
[----:B------:R-:W0:Y:S01]  /*4dd0*/  S2R R5, SR_CgaCtaId ;  /* 0x0000000000057919 */ /* 0x000e220000008800 */
[----:B------:R-:W-:Y:S02]  /*4de0*/  MOV R0, 0x400 ;  /* 0x0000040000007802 */ /* 0x000fe40000000f00 */
[----:B------:R-:W-:Y:S02]  /*4df0*/  SHF.L.U32 R2, R3, 0x1f, RZ ;  /* 0x0000001f03027819 */ /* 0x000fe400000006ff */
[----:B0-----:R-:W-:-:S05]  /*4e00*/  LEA R5, R5, R0, 0x18 ;  /* 0x0000000005057211 */ /* 0x001fca00078ec0ff */
[----:B------:R-:W-:-:S04]  /*4e10*/  VIADD R5, R5, 0x28 ;  /* 0x0000002805057836 */ /* 0x000fc80000000000 */
[C---:B------:R-:W-:Y:S02]  /*4e20*/  IMAD R7, R8.reuse, 0x8, R5 ;  /* 0x0000000808077824 */ /* 0x040fe400078e0205 */
[----:B------:R-:W-:Y:S02]  /*4e30*/  VIADD R8, R8, 0x1 ;  /* 0x0000000108087836 */ /* 0x000fe40000000000 */
[----:B------:R-:W0:Y:S03]  /*4e40*/  SYNCS.PHASECHK.TRANS64.TRYWAIT P0, [R7+URZ], R2 ;  /* 0x00000002070075a7 */ /* 0x000e26000800017f */
[----:B------:R-:W-:-:S04]  /*4e50*/  ISETP.NE.AND P1, PT, R8, 0x5, PT ;  /* 0x000000050800780c */ /* 0x000fc80003f25270 */
[----:B------:R-:W-:Y:S02]  /*4e60*/  SEL R0, RZ, 0x1, P1 ;  /* 0x00000001ff007807 */ /* 0x000fe40000800000 */
[----:B------:R-:W-:Y:S02]  /*4e70*/  SEL R8, R8, RZ, P1 ;  /* 0x000000ff08087207 */ /* 0x000fe40000800000 */
[----:B------:R-:W-:-:S03]  /*4e80*/  LOP3.LUT R9, R3, R0, RZ, 0x3c, !PT ;  /* 0x0000000003097212 */ /* 0x000fc600078e3cff */
[----:B------:R-:W-:Y:S01]  /*4e90*/  IMAD R6, R8, 0x8, R5 ;  /* 0x0000000808067824 */ /* 0x000fe200078e0205 */
[----:B------:R-:W-:Y:S01]  /*4ea0*/  SHF.L.U32 R3, R9, 0x1f, RZ ;  /* 0x0000001f09037819 */ /* 0x000fe200000006ff */
[----:B0-----:R-:W-:Y:S06]  /*4eb0*/  @!P0 BRA `(.L_x_120) ;  /* 0x0000000400348947 */ /* 0x001fec0003800000 */
.L_x_134:
[----:B------:R-:W1:Y:S01]  /*4ec0*/  SYNCS.PHASECHK.TRANS64.TRYWAIT P0, [R6+URZ], R3 ;  /* 0x00000003060075a7 */ /* 0x000e62000800017f */
[----:B------:R-:W-:-:S05]  /*4ed0*/  VIADD R0, R8, 0x1 ;  /* 0x0000000108007836 */ /* 0x000fca0000000000 */
[----:B------:R-:W-:-:S04]  /*4ee0*/  ISETP.NE.AND P1, PT, R0, 0x5, PT ;  /* 0x000000050000780c */ /* 0x000fc80003f25270 */
[----:B0-----:R-:W-:Y:S02]  /*4ef0*/  SEL R2, RZ, 0x1, P1 ;  /* 0x00000001ff027807 */ /* 0x001fe40000800000 */
[----:B------:R-:W-:Y:S02]  /*4f00*/  SEL R0, R0, RZ, P1 ;  /* 0x000000ff00007207 */ /* 0x000fe40000800000 */
[----:B------:R-:W-:-:S03]  /*4f10*/  LOP3.LUT R9, R9, R2, RZ, 0x3c, !PT ;  /* 0x0000000209097212 */ /* 0x000fc600078e3cff */
[----:B------:R-:W-:Y:S01]  /*4f20*/  IMAD R7, R0, 0x8, R5 ;  /* 0x0000000800077824 */ /* 0x000fe200078e0205 */
[----:B------:R-:W-:Y:S01]  /*4f30*/  SHF.L.U32 R4, R9, 0x1f, RZ ;  /* 0x0000001f09047819 */ /* 0x000fe200000006ff */
[----:B-1----:R-:W-:Y:S06]  /*4f40*/  @!P0 BRA `(.L_x_121) ;  /* 0x0000000400248947 */ /* 0x002fec0003800000 */
.L_x_135:
[----:B------:R-:W1:Y:S01]  /*4f50*/  SYNCS.PHASECHK.TRANS64.TRYWAIT P0, [R7+URZ], R4 ;  /* 0x00000004070075a7 */ /* 0x000e62000800017f */
[----:B------:R-:W-:-:S05]  /*4f60*/  VIADD R0, R0, 0x1 ;  /* 0x0000000100007836 */ /* 0x000fca0000000000 */
[----:B------:R-:W-:-:S04]  /*4f70*/  ISETP.NE.AND P1, PT, R0, 0x5, PT ;  /* 0x000000050000780c */ /* 0x000fc80003f25270 */
[----:B------:R-:W-:Y:S02]  /*4f80*/  SEL R2, RZ, 0x1, P1 ;  /* 0x00000001ff027807 */ /* 0x000fe40000800000 */
[----:B------:R-:W-:Y:S02]  /*4f90*/  SEL R0, R0, RZ, P1 ;  /* 0x000000ff00007207 */ /* 0x000fe40000800000 */
[----:B------:R-:W-:-:S03]  /*4fa0*/  LOP3.LUT R9, R9, R2, RZ, 0x3c, !PT ;  /* 0x0000000209097212 */ /* 0x000fc600078e3cff */
[----:B0-----:R-:W-:Y:S01]  /*4fb0*/  IMAD R6, R0, 0x8, R5 ;  /* 0x0000000800067824 */ /* 0x001fe200078e0205 */
[----:B------:R-:W-:Y:S01]  /*4fc0*/  SHF.L.U32 R3, R9, 0x1f, RZ ;  /* 0x0000001f09037819 */ /* 0x000fe200000006ff */
[----:B-1----:R-:W-:Y:S06]  /*4fd0*/  @!P0 BRA `(.L_x_122) ;  /* 0x0000000400148947 */ /* 0x002fec0003800000 */
.L_x_136:
[----:B------:R-:W1:Y:S01]  /*4fe0*/  SYNCS.PHASECHK.TRANS64.TRYWAIT P0, [R6+URZ], R3 ;  /* 0x00000003060075a7 */ /* 0x000e62000800017f */
[----:B------:R-:W-:-:S05]  /*4ff0*/  VIADD R0, R0, 0x1 ;  /* 0x0000000100007836 */ /* 0x000fca0000000000 */
[----:B------:R-:W-:-:S04]  /*5000*/  ISETP.NE.AND P1, PT, R0, 0x5, PT ;  /* 0x000000050000780c */ /* 0x000fc80003f25270 */
[----:B------:R-:W-:Y:S02]  /*5010*/  SEL R2, RZ, 0x1, P1 ;  /* 0x00000001ff027807 */ /* 0x000fe40000800000 */
[----:B------:R-:W-:Y:S02]  /*5020*/  SEL R0, R0, RZ, P1 ;  /* 0x000000ff00007207 */ /* 0x000fe40000800000 */
[----:B------:R-:W-:Y:S01]  /*5030*/  LOP3.LUT R2, R9, R2, RZ, 0x3c, !PT ;  /* 0x0000000209027212 */ /* 0x000fe200078e3cff */
[----:B-1----:R-:W-:Y:S06]  /*5040*/  @!P0 BRA `(.L_x_123) ;  /* 0x00000004000c8947 */ /* 0x002fec0003800000 */
.L_x_137:
[----:B------:R-:W-:Y:S01]  /*5050*/  IMAD R5, R0, 0x8, R5 ;  /* 0x0000000800057824 */ /* 0x000fe200078e0205 */
[----:B------:R-:W-:-:S07]  /*5060*/  SHF.L.U32 R0, R2, 0x1f, RZ ;  /* 0x0000001f02007819 */ /* 0x000fce00000006ff */
.L_x_124:
[----:B--2---:R2:W3:Y:S02]  /*5070*/  SYNCS.PHASECHK.TRANS64.TRYWAIT P0, [R5+URZ], R0 ;  /* 0x00000000050075a7 */ /* 0x0044e4000800017f */
[----:B---3--:R-:W-:Y:S05]  /*5080*/  @!P0 NANOSLEEP.SYNCS 0x989680 ;  /* 0x009896800000895d */ /* 0x008fea0003900000 */
[----:B------:R-:W3:Y:S02]  /*5090*/  @!P0 SYNCS.PHASECHK.TRANS64 P0, [R5+URZ], R0 ;  /* 0x00000000050085a7 */ /* 0x000ee4000800007f */
[----:B---3--:R-:W-:Y:S05]  /*50a0*/  @!P0 BRA `(.L_x_124) ;  /* 0xfffffffc00f08947 */ /* 0x008fea000383ffff */
.L_x_118:
[----:B------:R-:W-:Y:S05]  /*50b0*/  BSYNC B0 ;  /* 0x0000000000007941 */ /* 0x000fea0003800000 */
.L_x_117:
[----:B------:R-:W-:Y:S05]  /*50c0*/  EXIT ;  /* 0x000000000000794d */ /* 0x000fea0003800000 */
.L_x_15:
[----:B-1----:R-:W-:-:S04]  /*50d0*/  IMAD.U32 R3, RZ, RZ, UR43 ;  /* 0x0000002bff037e24 */ /* 0x002fc8000f8e00ff */
[----:B------:R1:W2:Y:S03]  /*50e0*/  SYNCS.PHASECHK.TRANS64.TRYWAIT P0, [R3+URZ+-0x8], R0 ;  /* 0xfffff800030075a7 */ /* 0x0002a6000800017f */
[----:B--2---:R-:W-:Y:S05]  /*50f0*/  @!P0 NANOSLEEP.SYNCS 0x989680 ;  /* 0x009896800000895d */ /* 0x004fea0003900000 */
[----:B------:R-:W2:Y:S02]  /*5100*/  @!P0 SYNCS.PHASECHK.TRANS64 P0, [R3+URZ+-0x8], R0 ;  /* 0xfffff800030085a7 */ /* 0x000ea4000800007f */
[----:B--2---:R-:W-:Y:S05]  /*5110*/  @!P0 BRA `(.L_x_15) ;  /* 0xfffffffc00ec8947 */ /* 0x004fea000383ffff */
[----:B------:R-:W-:Y:S05]  /*5120*/  BRA `(.L_x_125) ;  /* 0xffffffc400187947 */ /* 0x000fea000383ffff */
.L_x_20:
[----:B--2---:R2:W3:Y:S02]  /*5130*/  SYNCS.PHASECHK.TRANS64.TRYWAIT P1, [R3+URZ], R0 ;  /* 0x00000000030075a7 */ /* 0x0044e4000802017f */
[----:B---3--:R-:W-:Y:S05]  /*5140*/  @!P1 NANOSLEEP.SYNCS 0x989680 ;  /* 0x009896800000995d */ /* 0x008fea0003900000 */
[----:B------:R-:W3:Y:S02]  /*5150*/  @!P1 SYNCS.PHASECHK.TRANS64 P1, [R3+URZ], R0 ;  /* 0x00000000030095a7 */ /* 0x000ee4000802007f */
[----:B---3--:R-:W-:Y:S05]  /*5160*/  @!P1 BRA `(.L_x_20) ;  /* 0xfffffffc00f09947 */ /* 0x008fea000383ffff */
[----:B------:R-:W-:Y:S05]  /*5170*/  BRA `(.L_x_19) ;  /* 0xffffffc400887947 */ /* 0x000fea000383ffff */
.L_x_25:
[----:B--2---:R-:W-:-:S04]  /*5180*/  IMAD.U32 R4, RZ, RZ, UR4 ;  /* 0x00000004ff047e24 */ /* 0x004fc8000f8e00ff */
[----:B------:R2:W3:Y:S03]  /*5190*/  SYNCS.PHASECHK.TRANS64.TRYWAIT P1, [R4+URZ], R3 ;  /* 0x00000003040075a7 */ /* 0x0004e6000802017f */
[----:B---3--:R-:W-:Y:S05]  /*51a0*/  @!P1 NANOSLEEP.SYNCS 0x989680 ;  /* 0x009896800000995d */ /* 0x008fea0003900000 */
[----:B------:R-:W3:Y:S02]  /*51b0*/  @!P1 SYNCS.PHASECHK.TRANS64 P1, [R4+URZ], R3 ;  /* 0x00000003040095a7 */ /* 0x000ee4000802007f */
[----:B---3--:R-:W-:Y:S05]  /*51c0*/  @!P1 BRA `(.L_x_25) ;  /* 0xfffffffc00ec9947 */ /* 0x008fea000383ffff */
[----:B------:R-:W-:Y:S05]  /*51d0*/  BRA `(.L_x_24) ;  /* 0xffffffc400e47947 */ /* 0x000fea000383ffff */
.L_x_31:
[----:B0-----:R-:W-:-:S04]  /*51e0*/  IMAD.U32 R3, RZ, RZ, UR43 ;  /* 0x0000002bff037e24 */ /* 0x001fc8000f8e00ff */
[----:B------:R0:W1:Y:S03]  /*51f0*/  SYNCS.PHASECHK.TRANS64.TRYWAIT P0, [R3+URZ+0x8], R0 ;  /* 0x00000800030075a7 */ /* 0x000066000800017f */
[----:B-1----:R-:W-:Y:S05]  /*5200*/  @!P0 NANOSLEEP.SYNCS 0x989680 ;  /* 0x009896800000895d */ /* 0x002fea0003900000 */
[----:B------:R-:W1:Y:S02]  /*5210*/  @!P0 SYNCS.PHASECHK.TRANS64 P0, [R3+URZ+0x8], R0 ;  /* 0x00000800030085a7 */ /* 0x000e64000800007f */
[----:B-1----:R-:W-:Y:S05]  /*5220*/  @!P0 BRA `(.L_x_31) ;  /* 0xfffffffc00ec8947 */ /* 0x002fea000383ffff */
[----:B------:R-:W-:Y:S05]  /*5230*/  BRA `(.L_x_126) ;  /* 0xffffffc800bc7947 */ /* 0x000fea000383ffff */
.L_x_104:
[----:B------:R-:W-:Y:S01]  /*5240*/  BSSY B1, `(.L_x_127) ;  /* 0x0000006000017945 */ /* 0x000fe20003800000 */
[----:B------:R-:W-:-:S07]  /*5250*/  IMAD.MOV.U32 R15, RZ, RZ, -0x1 ;  /* 0xffffffffff0f7424 */ /* 0x000fce00078e00ff */
[----:B-----5:R-:W-:Y:S05]  /*5260*/  WARPSYNC.COLLECTIVE R15, `(.L_x_128) ;  /* 0x000000000f0c7348 */ /* 0x020fea0003c00000 */
[----:B------:R-:W-:Y:S02]  /*5270*/  ELECT P6, UR62, PT ;  /* 0x00000000003e782f */ /* 0x000fe400038c0000 */
[----:B------:R-:W-:Y:S01]  /*5280*/  MOV R14, UR62 ;  /* 0x0000003e000e7c02 */ /* 0x000fe20008000f00 */
[----:B-----5:R-:W-:Y:S10]  /*5290*/  ENDCOLLECTIVE ;  /* 0x000000000000791b */ /* 0x020ff40003800000 */
.L_x_128:
[----:B------:R-:W-:Y:S05]  /*52a0*/  BSYNC B1 ;  /* 0x0000000000017941 */ /* 0x000fea0003800000 */
.L_x_127:
[----:B------:R-:W-:Y:S05]  /*52b0*/  BRA `(.L_x_129) ;  /* 0xffffffec00f07947 */ /* 0x000fea000383ffff */
.L_x_107:
[----:B-1----:R1:W2:Y:S02]  /*52c0*/  SYNCS.PHASECHK.TRANS64.TRYWAIT P1, [R11+URZ+0x28], R6 ;  /* 0x000028060b0075a7 */ /* 0x0022a4000802017f */
[----:B--2---:R-:W-:Y:S05]  /*52d0*/  @!P1 NANOSLEEP.SYNCS 0x989680 ;  /* 0x009896800000995d */ /* 0x004fea0003900000 */
[----:B------:R-:W2:Y:S02]  /*52e0*/  @!P1 SYNCS.PHASECHK.TRANS64 P1, [R11+URZ+0x28], R6 ;  /* 0x000028060b0095a7 */ /* 0x000ea4000802007f */
[----:B--2---:R-:W-:Y:S05]  /*52f0*/  @!P1 BRA `(.L_x_107) ;  /* 0xfffffffc00f09947 */ /* 0x004fea000383ffff */
[----:B------:R-:W-:Y:S05]  /*5300*/  BRA `(.L_x_130) ;  /* 0xfffffff000247947 */ /* 0x000fea000383ffff */
.L_x_116:
[----:B------:R-:W-:Y:S01]  /*5310*/  BSSY B0, `(.L_x_131) ;  /* 0x0000006000007945 */ /* 0x000fe20003800000 */
[----:B------:R-:W-:-:S07]  /*5320*/  IMAD.MOV.U32 R15, RZ, RZ, -0x1 ;  /* 0xffffffffff0f7424 */ /* 0x000fce00078e00ff */
[----:B-----5:R-:W-:Y:S05]  /*5330*/  WARPSYNC.COLLECTIVE R15, `(.L_x_132) ;  /* 0x000000000f0c7348 */ /* 0x020fea0003c00000 */
[----:B------:R-:W-:Y:S02]  /*5340*/  ELECT P6, UR62, PT ;  /* 0x00000000003e782f */ /* 0x000fe400038c0000 */
[----:B------:R-:W-:Y:S01]  /*5350*/  MOV R14, UR62 ;  /* 0x0000003e000e7c02 */ /* 0x000fe20008000f00 */
[----:B-----5:R-:W-:Y:S10]  /*5360*/  ENDCOLLECTIVE ;  /* 0x000000000000791b */ /* 0x020ff40003800000 */
.L_x_132:
[----:B------:R-:W-:Y:S05]  /*5370*/  BSYNC B0 ;  /* 0x0000000000007941 */ /* 0x000fea0003800000 */
.L_x_131:
[----:B------:R-:W-:Y:S05]  /*5380*/  BRA `(.L_x_133) ;  /* 0xfffffff800787947 */ /* 0x000fea000383ffff */
.L_x_120:
[----:B0-----:R0:W1:Y:S02]  /*5390*/  SYNCS.PHASECHK.TRANS64.TRYWAIT P0, [R7+URZ], R2 ;  /* 0x00000002070075a7 */ /* 0x001064000800017f */
[----:B-1----:R-:W-:Y:S05]  /*53a0*/  @!P0 NANOSLEEP.SYNCS 0x989680 ;  /* 0x009896800000895d */ /* 0x002fea0003900000 */
[----:B------:R-:W1:Y:S02]  /*53b0*/  @!P0 SYNCS.PHASECHK.TRANS64 P0, [R7+URZ], R2 ;  /* 0x00000002070085a7 */ /* 0x000e64000800007f */
[----:B-1----:R-:W-:Y:S05]  /*53c0*/  @!P0 BRA `(.L_x_120) ;  /* 0xfffffffc00f08947 */ /* 0x002fea000383ffff */
[----:B------:R-:W-:Y:S05]  /*53d0*/  BRA `(.L_x_134) ;  /* 0xfffffff800b87947 */ /* 0x000fea000383ffff */
.L_x_121:
[----:B0-----:R0:W1:Y:S02]  /*53e0*/  SYNCS.PHASECHK.TRANS64.TRYWAIT P0, [R6+URZ], R3 ;  /* 0x00000003060075a7 */ /* 0x001064000800017f */
[----:B-1----:R-:W-:Y:S05]  /*53f0*/  @!P0 NANOSLEEP.SYNCS 0x989680 ;  /* 0x009896800000895d */ /* 0x002fea0003900000 */
[----:B------:R-:W1:Y:S02]  /*5400*/  @!P0 SYNCS.PHASECHK.TRANS64 P0, [R6+URZ], R3 ;  /* 0x00000003060085a7 */ /* 0x000e64000800007f */
[----:B-1----:R-:W-:Y:S05]  /*5410*/  @!P0 BRA `(.L_x_121) ;  /* 0xfffffffc00f08947 */ /* 0x002fea000383ffff */
[----:B------:R-:W-:Y:S05]  /*5420*/  BRA `(.L_x_135) ;  /* 0xfffffff800c87947 */ /* 0x000fea000383ffff */
.L_x_122:
[----:B0-----:R0:W1:Y:S02]  /*5430*/  SYNCS.PHASECHK.TRANS64.TRYWAIT P0, [R7+URZ], R4 ;  /* 0x00000004070075a7 */ /* 0x001064000800017f */
[----:B-1----:R-:W-:Y:S05]  /*5440*/  @!P0 NANOSLEEP.SYNCS 0x989680 ;  /* 0x009896800000895d */ /* 0x002fea0003900000 */
[----:B------:R-:W1:Y:S02]  /*5450*/  @!P0 SYNCS.PHASECHK.TRANS64 P0, [R7+URZ], R4 ;  /* 0x00000004070085a7 */ /* 0x000e64000800007f */
[----:B-1----:R-:W-:Y:S05]  /*5460*/  @!P0 BRA `(.L_x_122) ;  /* 0xfffffffc00f08947 */ /* 0x002fea000383ffff */
[----:B------:R-:W-:Y:S05]  /*5470*/  BRA `(.L_x_136) ;  /* 0xfffffff800d87947 */ /* 0x000fea000383ffff */
.L_x_123:
[----:B-1----:R1:W2:Y:S02]  /*5480*/  SYNCS.PHASECHK.TRANS64.TRYWAIT P0, [R6+URZ], R3 ;  /* 0x00000003060075a7 */ /* 0x0022a4000800017f */
[----:B--2---:R-:W-:Y:S05]  /*5490*/  @!P0 NANOSLEEP.SYNCS 0x989680 ;  /* 0x009896800000895d */ /* 0x004fea0003900000 */
[----:B------:R-:W2:Y:S02]  /*54a0*/  @!P0 SYNCS.PHASECHK.TRANS64 P0, [R6+URZ], R3 ;  /* 0x00000003060085a7 */ /* 0x000ea4000800007f */
[----:B--2---:R-:W-:Y:S05]  /*54b0*/  @!P0 BRA `(.L_x_123) ;  /* 0xfffffffc00f08947 */ /* 0x004fea000383ffff */
[----:B------:R-:W-:Y:S05]  /*54c0*/  BRA `(.L_x_137) ;  /* 0xfffffff800e07947 */ /* 0x000fea000383ffff */
.L_x_138:
[----:B------:R-:W-:-:S00]  /*54d0*/  BRA `(.L_x_138) ;  /* 0xfffffffc00fc7947 */ /* 0x000fc0000383ffff */
[----:B------:R-:W-:-:S00]  /*54e0*/  NOP ;  /* 0x0000000000007918 */ /* 0x000fc00000000000 */
        /* <DEDUP_REMOVED lines=9> */
.L_x_139:


//--------------------- .nv.global.init           --------------------------
	.section	.nv.global.init,"aw",@progbits
.nv.global.init:
	.type		$str$22,@object
	.size		$str$22,($str$23 - $str$22)
$str$22:
        /*0000*/ 	.byte	0x6b, 0x5f, 0x74, 0x69, 0x6c, 0x65, 0x5f, 0x63, 0x6f, 0x75, 0x6e, 0x74, 0x20, 0x3e, 0x3d, 0x20
        /*0010*/ 	.byte	0x31, 0x00
	.type		$str$23,@object
	.size		$str$23,(__unnamed_1 - $str$23)
$str$23:
        /*0012*/ 	.byte	0x2f, 0x74, 0x6d, 0x70, 0x2f, 0x63, 0x75, 0x74, 0x6c, 0x61, 0x73, 0x73, 0x5f, 0x73, 0x77, 0x65
        /*0022*/ 	.byte	0x65, 0x70, 0x5f, 0x73, 0x72, 0x63, 0x2f, 0x69, 0x6e, 0x63, 0x6c, 0x75, 0x64, 0x65, 0x2f, 0x63
        /*0032*/ 	.byte	0x75, 0x74, 0x6c, 0x61, 0x73, 0x73, 0x2f, 0x67, 0x65, 0x6d, 0x6d, 0x2f, 0x63, 0x6f, 0x6c, 0x6c
        /*0042*/ 	.byte	0x65, 0x63, 0x74, 0x69, 0x76, 0x65, 0x2f, 0x73, 0x6d, 0x39, 0x30, 0x5f, 0x6d, 0x6d, 0x61, 0x5f
        /*0052*/ 	.byte	0x74, 0x6d, 0x61, 0x5f, 0x67, 0x6d, 0x6d, 0x61, 0x5f, 0x73, 0x73, 0x5f, 0x77, 0x61, 0x72, 0x70
        /*0062*/ 	.byte	0x73, 0x70, 0x65, 0x63, 0x69, 0x61, 0x6c, 0x69, 0x7a, 0x65, 0x64, 0x2e, 0x68, 0x70, 0x70, 0x00
	.type		__unnamed_1,@object
	.size		__unnamed_1,(.L_0 - __unnamed_1)
__unnamed_1:
        /*0072*/ 	.byte	0x76, 0x6f, 0x69, 0x64, 0x20, 0x63, 0x75, 0x74, 0x6c, 0x61, 0x73, 0x73, 0x3a, 0x3a, 0x67, 0x65
        /* <DEDUP_REMOVED lines=171> */
        /*0b32*/ 	.byte	0x65, 0x6e, 0x74, 0x69, 0x74, 0x79, 0x5d, 0x00
.L_0:


//--------------------- .nv.shared._ZN7cutlass13device_kernelINS_4gemm6kernel13GemmUniversalIN4cute5tupleIJiiiiEEENS1_10collective13CollectiveMmaINS1_34MainloopSm90TmaGmmaWarpSpecializedILi5ENS5_IJNS4_1CILi1EEESB_SB_EEENS1_32KernelTmaWarpSpecializedPingpongEEENS5_IJNSA_ILi64EEESF_NSA_ILi32EEEEEEaNS5_IJlSB_lEEEaSI_NS4_8TiledMMAINS4_8MMA_AtomIJNS4_4SM904GMMA26MMA_64x64x32_S32S8S8_SS_TNEEEENS4_6LayoutISC_NS5_IJNSA_ILi0EEESQ_SQ_EEEEENS5_IJNS4_10UnderscoreEST_ST_EEEEENS4_13SM90_TMA_LOADENS4_14ComposedLayoutINS4_7SwizzleILi1ELi4ELi3EEENS4_18smem_ptr_flag_bitsILi8EEENSP_INS5_IJNSA_ILi8EEESG_EEENS5_IJSG_SB_EEEEEEEvNS4_8identityESW_S16_vS17_EENS_8epilogue10collective6detail29Sm90TmaWarpSpecializedAdapterINS1A_15DefaultEpilogueIaSI_SI_NS19_6thread17LinearCombinationIaLi1EiiLNS1E_9ScaleType4KindE0ELNS_15FloatRoundStyleE2EaEENS1_15EpilogueDefaultEEEEEvvEEEEvNT_6ParamsE --------------------------
	.section	.nv.shared._ZN7cutlass13device_kernelINS_4gemm6kernel13GemmUniversalIN4cute5tupleIJiiiiEEENS1_10collective13CollectiveMmaINS1_34MainloopSm90TmaGmmaWarpSpecializedILi5ENS5_IJNS4_1CILi1EEESB_SB_EEENS1_32KernelTmaWarpSpecializedPingpongEEENS5_IJNSA_ILi64EEESF_NSA_ILi32EEEEEEaNS5_IJlSB_lEEEaSI_NS4_8TiledMMAINS4_8MMA_AtomIJNS4_4SM904GMMA26MMA_64x64x32_S32S8S8_SS_TNEEEENS4_6LayoutISC_NS5_IJNSA_ILi0EEESQ_SQ_EEEEENS5_IJNS4_10UnderscoreEST_ST_EEEEENS4_13SM90_TMA_LOADENS4_14ComposedLayoutINS4_7SwizzleILi1ELi4ELi3EEENS4_18smem_ptr_flag_bitsILi8EEENSP_INS5_IJNSA_ILi8EEESG_EEENS5_IJSG_SB_EEEEEEEvNS4_8identityESW_S16_vS17_EENS_8epilogue10collective6detail29Sm90TmaWarpSpecializedAdapterINS1A_15DefaultEpilogueIaSI_SI_NS19_6thread17LinearCombinationIaLi1EiiLNS1E_9ScaleType4KindE0ELNS_15FloatRoundStyleE2EaEENS1_15EpilogueDefaultEEEEEvvEEEEvNT_6ParamsE,"aw",@nobits
	.sectionflags	@""
	.align	16
	.zero		1024


//--------------------- .nv.shared.reserved.0     --------------------------
	.section	.nv.shared.reserved.0,"aw",@nobits
	.weak		__nv_reservedSMEM_offset_0_alias
	.size		__nv_reservedSMEM_offset_0_alias, 0, 0
	.other		__nv_reservedSMEM_offset_0_alias,@"STO_CUDA_RESERVED_SHARED STV_DEFAULT"
__nv_reservedSMEM_offset_0_alias:
	.zero		0


//--------------------- .nv.global                --------------------------
	.section	.nv.global,"aw",@nobits
.nv.global:
	.type		_ZN40_INTERNAL_05493bd0_4_k_cu_074bdf11_306724cute1_E,@object
	.size		_ZN40_INTERNAL_05493bd0_4_k_cu_074bdf11_306724cute1_E,(_ZN40_INTERNAL_05493bd0_4_k_cu_074bdf11_306724cuda3std3__45__cpo6cbeginE - _ZN40_INTERNAL_05493bd0_4_k_cu_074bdf11_306724cute1_E)
_ZN40_INTERNAL_05493bd0_4_k_cu_074bdf11_306724cute1_E:
	.zero		1
	.type		_ZN40_INTERNAL_05493bd0_4_k_cu_074bdf11_306724cuda3std3__45__cpo6cbeginE,@object
	.size		_ZN40_INTERNAL_05493bd0_4_k_cu_074bdf11_306724cuda3std3__45__cpo6cbeginE,(_ZN40_INTERNAL_05493bd0_4_k_cu_074bdf11_306724cuda3std3__48in_placeE - _ZN40_INTERNAL_05493bd0_4_k_cu_074bdf11_306724cuda3std3__45__cpo6cbeginE)
_ZN40_INTERNAL_05493bd0_4_k_cu_074bdf11_306724cuda3std3__45__cpo6cbeginE:
	.zero		1
	.type		_ZN40_INTERNAL_05493bd0_4_k_cu_074bdf11_306724cuda3std3__48in_placeE,@object
	.size		_ZN40_INTERNAL_05493bd0_4_k_cu_074bdf11_306724cuda3std3__48in_placeE,(_ZN40_INTERNAL_05493bd0_4_k_cu_074bdf11_306724cuda3std6ranges3__45__cpo9iter_moveE - _ZN40_INTERNAL_05493bd0_4_k_cu_074bdf11_306724cuda3std3__48in_placeE)
_ZN40_INTERNAL_05493bd0_4_k_cu_074bdf11_306724cuda3std3__48in_placeE:
	.zero		1
	.type		_ZN40_INTERNAL_05493bd0_4_k_cu_074bdf11_306724cuda3std6ranges3__45__cpo9iter_moveE,@object
	.size		_ZN40_INTERNAL_05493bd0_4_k_cu_074bdf11_306724cuda3std6ranges3__45__cpo9iter_moveE,(_ZN40_INTERNAL_05493bd0_4_k_cu_074bdf11_306724cuda3std3__45__cpo5beginE - _ZN40_INTERNAL_05493bd0_4_k_cu_074bdf11_306724cuda3std6ranges3__45__cpo9iter_moveE)
_ZN40_INTERNAL_05493bd0_4_k_cu_074bdf11_306724cuda3std6ranges3__45__cpo9iter_moveE:
	.zero		1
	.type		_ZN40_INTERNAL_05493bd0_4_k_cu_074bdf11_306724cuda3std3__45__cpo5beginE,@object
	.size		_ZN40_INTERNAL_05493bd0_4_k_cu_074bdf11_306724cuda3std3__45__cpo5beginE,(_ZN40_INTERNAL_05493bd0_4_k_cu_074bdf11_306724cuda3std3__442_GLOBAL__N__05493bd0_4_k_cu_074bdf11_306726ignoreE - _ZN40_INTERNAL_05493bd0_4_k_cu_074bdf11_306724cuda3std3__45__cpo5beginE)
_ZN40_INTERNAL_05493bd0_4_k_cu_074bdf11_306724cuda3std3__45__cpo5beginE:
	.zero		1
	.type		_ZN40_INTERNAL_05493bd0_4_k_cu_074bdf11_306724cuda3std3__442_GLOBAL__N__05493bd0_4_k_cu_074bdf11_306726ignoreE,@object
	.size		_ZN40_INTERNAL_05493bd0_4_k_cu_074bdf11_306724cuda3std3__442_GLOBAL__N__05493bd0_4_k_cu_074bdf11_306726ignoreE,(_ZN40_INTERNAL_05493bd0_4_k_cu_074bdf11_306724cute7productE - _ZN40_INTERNAL_05493bd0_4_k_cu_074bdf11_306724cuda3std3__442_GLOBAL__N__05493bd0_4_k_cu_074bdf11_306726ignoreE)
_ZN40_INTERNAL_05493bd0_4_k_cu_074bdf11_306724cuda3std3__442_GLOBAL__N__05493bd0_4_k_cu_074bdf11_306726ignoreE:
	.zero		1
	.type		_ZN40_INTERNAL_05493bd0_4_k_cu_074bdf11_306724cute7productE,@object
	.size		_ZN40_INTERNAL_05493bd0_4_k_cu_074bdf11_306724cute7productE,(_ZN40_INTERNAL_05493bd0_4_k_cu_074bdf11_306724cuda3std3__45__cpo3endE - _ZN40_INTERNAL_05493bd0_4_k_cu_074bdf11_306724cute7productE)
_ZN40_INTERNAL_05493bd0_4_k_cu_074bdf11_306724cute7productE:
	.zero		1
	.type		_ZN40_INTERNAL_05493bd0_4_k_cu_074bdf11_306724cuda3std3__45__cpo3endE,@object
	.size		_ZN40_INTERNAL_05493bd0_4_k_cu_074bdf11_306724cuda3std3__45__cpo3endE,(_ZN40_INTERNAL_05493bd0_4_k_cu_074bdf11_306724cuda3std3__419piecewise_constructE - _ZN40_INTERNAL_05493bd0_4_k_cu_074bdf11_306724cuda3std3__45__cpo3endE)
_ZN40_INTERNAL_05493bd0_4_k_cu_074bdf11_306724cuda3std3__45__cpo3endE:
	.zero		1
	.type		_ZN40_INTERNAL_05493bd0_4_k_cu_074bdf11_306724cuda3std3__419piecewise_constructE,@object
	.size		_ZN40_INTERNAL_05493bd0_4_k_cu_074bdf11_306724cuda3std3__419piecewise_constructE,(_ZN40_INTERNAL_05493bd0_4_k_cu_074bdf11_306724cuda3std3__45__cpo4cendE - _ZN40_INTERNAL_05493bd0_4_k_cu_074bdf11_306724cuda3std3__419piecewise_constructE)
_ZN40_INTERNAL_05493bd0_4_k_cu_074bdf11_306724cuda3std3__419piecewise_constructE:
	.zero		1
	.type		_ZN40_INTERNAL_05493bd0_4_k_cu_074bdf11_306724cuda3std3__45__cpo4cendE,@object
	.size		_ZN40_INTERNAL_05493bd0_4_k_cu_074bdf11_306724cuda3std3__45__cpo4cendE,(_ZN40_INTERNAL_05493bd0_4_k_cu_074bdf11_306724cuda3std6ranges3__45__cpo4swapE - _ZN40_INTERNAL_05493bd0_4_k_cu_074bdf11_306724cuda3std3__45__cpo4cendE)
_ZN40_INTERNAL_05493bd0_4_k_cu_074bdf11_306724cuda3std3__45__cpo4cendE:
	.zero		1
	.type		_ZN40_INTERNAL_05493bd0_4_k_cu_074bdf11_306724cuda3std6ranges3__45__cpo4swapE,@object
	.size		_ZN40_INTERNAL_05493bd0_4_k_cu_074bdf11_306724cuda3std6ranges3__45__cpo4swapE,(.L_8 - _ZN40_INTERNAL_05493bd0_4_k_cu_074bdf11_306724cuda3std6ranges3__45__cpo4swapE)
_ZN40_INTERNAL_05493bd0_4_k_cu_074bdf11_306724cuda3std6ranges3__45__cpo4swapE:
	.zero		1
.L_8:


//--------------------- .nv.constant0._ZN7cutlass13device_kernelINS_4gemm6kernel13GemmUniversalIN4cute5tupleIJiiiiEEENS1_10collective13CollectiveMmaINS1_34MainloopSm90TmaGmmaWarpSpecializedILi5ENS5_IJNS4_1CILi1EEESB_SB_EEENS1_32KernelTmaWarpSpecializedPingpongEEENS5_IJNSA_ILi64EEESF_NSA_ILi32EEEEEEaNS5_IJlSB_lEEEaSI_NS4_8TiledMMAINS4_8MMA_AtomIJNS4_4SM904GMMA26MMA_64x64x32_S32S8S8_SS_TNEEEENS4_6LayoutISC_NS5_IJNSA_ILi0EEESQ_SQ_EEEEENS5_IJNS4_10UnderscoreEST_ST_EEEEENS4_13SM90_TMA_LOADENS4_14ComposedLayoutINS4_7SwizzleILi1ELi4ELi3EEENS4_18smem_ptr_flag_bitsILi8EEENSP_INS5_IJNSA_ILi8EEESG_EEENS5_IJSG_SB_EEEEEEEvNS4_8identityESW_S16_vS17_EENS_8epilogue10collective6detail29Sm90TmaWarpSpecializedAdapterINS1A_15DefaultEpilogueIaSI_SI_NS19_6thread17LinearCombinationIaLi1EiiLNS1E_9ScaleType4KindE0ELNS_15FloatRoundStyleE2EaEENS1_15EpilogueDefaultEEEEEvvEEEEvNT_6ParamsE --------------------------
	.section	.nv.constant0._ZN7cutlass13device_kernelINS_4gemm6kernel13GemmUniversalIN4cute5tupleIJiiiiEEENS1_10collective13CollectiveMmaINS1_34MainloopSm90TmaGmmaWarpSpecializedILi5ENS5_IJNS4_1CILi1EEESB_SB_EEENS1_32KernelTmaWarpSpecializedPingpongEEENS5_IJNSA_ILi64EEESF_NSA_ILi32EEEEEEaNS5_IJlSB_lEEEaSI_NS4_8TiledMMAINS4_8MMA_AtomIJNS4_4SM904GMMA26MMA_64x64x32_S32S8S8_SS_TNEEEENS4_6LayoutISC_NS5_IJNSA_ILi0EEESQ_SQ_EEEEENS5_IJNS4_10UnderscoreEST_ST_EEEEENS4_13SM90_TMA_LOADENS4_14ComposedLayoutINS4_7SwizzleILi1ELi4ELi3EEENS4_18smem_ptr_flag_bitsILi8EEENSP_INS5_IJNSA_ILi8EEESG_EEENS5_IJSG_SB_EEEEEEEvNS4_8identityESW_S16_vS17_EENS_8epilogue10collective6detail29Sm90TmaWarpSpecializedAdapterINS1A_15DefaultEpilogueIaSI_SI_NS19_6thread17LinearCombinationIaLi1EiiLNS1E_9ScaleType4KindE0ELNS_15FloatRoundStyleE2EaEENS1_15EpilogueDefaultEEEEEvvEEEEvNT_6ParamsE,"a",@progbits
	.sectionflags	@""
	.align	4
.nv.constant0._ZN7cutlass13device_kernelINS_4gemm6kernel13GemmUniversalIN4cute5tupleIJiiiiEEENS1_10collective13CollectiveMmaINS1_34MainloopSm90TmaGmmaWarpSpecializedILi5ENS5_IJNS4_1CILi1EEESB_SB_EEENS1_32KernelTmaWarpSpecializedPingpongEEENS5_IJNSA_ILi64EEESF_NSA_ILi32EEEEEEaNS5_IJlSB_lEEEaSI_NS4_8TiledMMAINS4_8MMA_AtomIJNS4_4SM904GMMA26MMA_64x64x32_S32S8S8_SS_TNEEEENS4_6LayoutISC_NS5_IJNSA_ILi0EEESQ_SQ_EEEEENS5_IJNS4_10UnderscoreEST_ST_EEEEENS4_13SM90_TMA_LOADENS4_14ComposedLayoutINS4_7SwizzleILi1ELi4ELi3EEENS4_18smem_ptr_flag_bitsILi8EEENSP_INS5_IJNSA_ILi8EEESG_EEENS5_IJSG_SB_EEEEEEEvNS4_8identityESW_S16_vS17_EENS_8epilogue10collective6detail29Sm90TmaWarpSpecializedAdapterINS1A_15DefaultEpilogueIaSI_SI_NS19_6thread17LinearCombinationIaLi1EiiLNS1E_9ScaleType4KindE0ELNS_15FloatRoundStyleE2EaEENS1_15EpilogueDefaultEEEEEvvEEEEvNT_6ParamsE:
	.zero		1664


//--------------------- SYMBOLS --------------------------

	.type		.nv.reservedSmem.offset0,@object
	.size		.nv.reservedSmem.offset0,0x4
	.type		__assertfail,@function
